	.target	sm_90a

	.elftype	@"ET_EXEC"


//--------------------- .note.nv.tkinfo           --------------------------
	.section	.note.nv.tkinfo,"",@"SHT_NOTE"
	.sectionflags	@"SHF_NOTE_NV_TKINFO"
	.tkinfo
        /*0018*/ 	.word	0x00000002
        /*0030*/ 	.string	""
        /*0030*/ 	.string	"ptxas"
        /*0030*/ 	.string	"Cuda compilation tools, release 13.0, V13.0.88"
        /*0030*/ 	.string	"Build cuda_13.0.r13.0/compiler.36424714_0"
        /*0030*/ 	.string	"-arch sm_90a -m 64 "



//--------------------- .note.nv.cuinfo           --------------------------
	.section	.note.nv.cuinfo,"",@"SHT_NOTE"
	.sectionflags	@"SHF_NOTE_NV_CUINFO"
        /*0018*/ 	.short	0x0002
        /*001a*/ 	.short	0x005a
        /*001c*/ 	.short	0x0082
	.zero		2


//--------------------- .nv.info                  --------------------------
	.section	.nv.info,"",@"SHT_CUDA_INFO"
	.align	4


	//----- nvinfo : EIATTR_REGCOUNT
	.align		4
        /*0000*/ 	.byte	0x04, 0x2f
        /*0002*/ 	.short	(.L_15 - .L_14)
	.align		4
.L_14:
        /*0004*/ 	.word	index@(_ZN7cutlass13device_kernelINS_4gemm6kernel13GemmUniversalIN4cute5tupleIJiiiiEEENS1_10collective13CollectiveMmaINS1_34MainloopSm90TmaGmmaWarpSpecializedILi4ENS5_IJNS4_1CILi2EEESB_NSA_ILi1EEEEEENS1_35KernelTmaWarpSpecializedCooperativeEEENS5_IJNSA_ILi128EEENSA_ILi64EEESG_EEENS_10bfloat16_tENS5_IJlSC_lEEESJ_SK_NS4_8TiledMMAINS4_8MMA_AtomIJNS4_4SM904GMMA27MMA_64x64x16_F32BF16BF16_SSILNSO_5MajorE0ELSQ_0ELNSO_7ScaleInE1ELSR_1EEEEEENS4_6LayoutINS5_IJSB_SC_SC_EEENS5_IJSC_NSA_ILi0EEESW_EEEEENS5_IJNS4_10UnderscoreESZ_SZ_EEEEENS4_23SM90_TMA_LOAD_MULTICASTENS4_14ComposedLayoutINS4_7SwizzleILi3ELi4ELi3EEENS4_18smem_ptr_flag_bitsILi16EEENSU_INS5_IJNSA_ILi8EEESH_EEENS5_IJSH_SC_EEEEEEEvNS4_8identityES12_S1C_vS1D_EENS_8epilogue10collective6detail29Sm90TmaWarpSpecializedAdapterINS1G_15DefaultEpilogueISJ_SK_SK_NS1F_6thread17LinearCombinationISJ_Li1EffLNS1K_9ScaleType4KindE0ELNS_15FloatRoundStyleE2ESJ_EENS1_15EpilogueDefaultEEEEEvvEEEEvNT_6ParamsE)
        /*0008*/ 	.word	0x000000a8


	//----- nvinfo : EIATTR_FRAME_SIZE
	.align		4
.L_15:
        /*000c*/ 	.byte	0x04, 0x11
        /*000e*/ 	.short	(.L_17 - .L_16)
	.align		4
.L_16:
        /*0010*/ 	.word	index@(_ZN7cutlass13device_kernelINS_4gemm6kernel13GemmUniversalIN4cute5tupleIJiiiiEEENS1_10collective13CollectiveMmaINS1_34MainloopSm90TmaGmmaWarpSpecializedILi4ENS5_IJNS4_1CILi2EEESB_NSA_ILi1EEEEEENS1_35KernelTmaWarpSpecializedCooperativeEEENS5_IJNSA_ILi128EEENSA_ILi64EEESG_EEENS_10bfloat16_tENS5_IJlSC_lEEESJ_SK_NS4_8TiledMMAINS4_8MMA_AtomIJNS4_4SM904GMMA27MMA_64x64x16_F32BF16BF16_SSILNSO_5MajorE0ELSQ_0ELNSO_7ScaleInE1ELSR_1EEEEEENS4_6LayoutINS5_IJSB_SC_SC_EEENS5_IJSC_NSA_ILi0EEESW_EEEEENS5_IJNS4_10UnderscoreESZ_SZ_EEEEENS4_23SM90_TMA_LOAD_MULTICASTENS4_14ComposedLayoutINS4_7SwizzleILi3ELi4ELi3EEENS4_18smem_ptr_flag_bitsILi16EEENSU_INS5_IJNSA_ILi8EEESH_EEENS5_IJSH_SC_EEEEEEEvNS4_8identityES12_S1C_vS1D_EENS_8epilogue10collective6detail29Sm90TmaWarpSpecializedAdapterINS1G_15DefaultEpilogueISJ_SK_SK_NS1F_6thread17LinearCombinationISJ_Li1EffLNS1K_9ScaleType4KindE0ELNS_15FloatRoundStyleE2ESJ_EENS1_15EpilogueDefaultEEEEEvvEEEEvNT_6ParamsE)
        /*0014*/ 	.word	0x00000000


	//----- nvinfo : EIATTR_MIN_STACK_SIZE
	.align		4
.L_17:
        /*0018*/ 	.byte	0x04, 0x12
        /*001a*/ 	.short	(.L_19 - .L_18)
	.align		4
.L_18:
        /*001c*/ 	.word	index@(_ZN7cutlass13device_kernelINS_4gemm6kernel13GemmUniversalIN4cute5tupleIJiiiiEEENS1_10collective13CollectiveMmaINS1_34MainloopSm90TmaGmmaWarpSpecializedILi4ENS5_IJNS4_1CILi2EEESB_NSA_ILi1EEEEEENS1_35KernelTmaWarpSpecializedCooperativeEEENS5_IJNSA_ILi128EEENSA_ILi64EEESG_EEENS_10bfloat16_tENS5_IJlSC_lEEESJ_SK_NS4_8TiledMMAINS4_8MMA_AtomIJNS4_4SM904GMMA27MMA_64x64x16_F32BF16BF16_SSILNSO_5MajorE0ELSQ_0ELNSO_7ScaleInE1ELSR_1EEEEEENS4_6LayoutINS5_IJSB_SC_SC_EEENS5_IJSC_NSA_ILi0EEESW_EEEEENS5_IJNS4_10UnderscoreESZ_SZ_EEEEENS4_23SM90_TMA_LOAD_MULTICASTENS4_14ComposedLayoutINS4_7SwizzleILi3ELi4ELi3EEENS4_18smem_ptr_flag_bitsILi16EEENSU_INS5_IJNSA_ILi8EEESH_EEENS5_IJSH_SC_EEEEEEEvNS4_8identityES12_S1C_vS1D_EENS_8epilogue10collective6detail29Sm90TmaWarpSpecializedAdapterINS1G_15DefaultEpilogueISJ_SK_SK_NS1F_6thread17LinearCombinationISJ_Li1EffLNS1K_9ScaleType4KindE0ELNS_15FloatRoundStyleE2ESJ_EENS1_15EpilogueDefaultEEEEEvvEEEEvNT_6ParamsE)
        /*0020*/ 	.word	0x00000000
.L_19:


//--------------------- .nv.compat                --------------------------
	.section	.nv.compat,"",@"SHT_CUDA_COMPAT_INFO"
	.align	4
        /*0000*/ 	.byte	0x02, 0x09, 0x01, 0x00, 0x02, 0x02, 0x04, 0x00, 0x02, 0x05, 0x05, 0x00, 0x03, 0x07, 0x01, 0x01
        /*0010*/ 	.byte	0x02, 0x03, 0x01, 0x00, 0x02, 0x06, 0x01, 0x00, 0x04, 0x0b, 0x08, 0x00, 0x00, 0x00, 0x00, 0x00
        /*0020*/ 	.byte	0x00, 0x00, 0x00, 0x00


//--------------------- .nv.info._ZN7cutlass13device_kernelINS_4gemm6kernel13GemmUniversalIN4cute5tupleIJiiiiEEENS1_10collective13CollectiveMmaINS1_34MainloopSm90TmaGmmaWarpSpecializedILi4ENS5_IJNS4_1CILi2EEESB_NSA_ILi1EEEEEENS1_35KernelTmaWarpSpecializedCooperativeEEENS5_IJNSA_ILi128EEENSA_ILi64EEESG_EEENS_10bfloat16_tENS5_IJlSC_lEEESJ_SK_NS4_8TiledMMAINS4_8MMA_AtomIJNS4_4SM904GMMA27MMA_64x64x16_F32BF16BF16_SSILNSO_5MajorE0ELSQ_0ELNSO_7ScaleInE1ELSR_1EEEEEENS4_6LayoutINS5_IJSB_SC_SC_EEENS5_IJSC_NSA_ILi0EEESW_EEEEENS5_IJNS4_10UnderscoreESZ_SZ_EEEEENS4_23SM90_TMA_LOAD_MULTICASTENS4_14ComposedLayoutINS4_7SwizzleILi3ELi4ELi3EEENS4_18smem_ptr_flag_bitsILi16EEENSU_INS5_IJNSA_ILi8EEESH_EEENS5_IJSH_SC_EEEEEEEvNS4_8identityES12_S1C_vS1D_EENS_8epilogue10collective6detail29Sm90TmaWarpSpecializedAdapterINS1G_15DefaultEpilogueISJ_SK_SK_NS1F_6thread17LinearCombinationISJ_Li1EffLNS1K_9ScaleType4KindE0ELNS_15FloatRoundStyleE2ESJ_EENS1_15EpilogueDefaultEEEEEvvEEEEvNT_6ParamsE --------------------------
	.section	.nv.info._ZN7cutlass13device_kernelINS_4gemm6kernel13GemmUniversalIN4cute5tupleIJiiiiEEENS1_10collective13CollectiveMmaINS1_34MainloopSm90TmaGmmaWarpSpecializedILi4ENS5_IJNS4_1CILi2EEESB_NSA_ILi1EEEEEENS1_35KernelTmaWarpSpecializedCooperativeEEENS5_IJNSA_ILi128EEENSA_ILi64EEESG_EEENS_10bfloat16_tENS5_IJlSC_lEEESJ_SK_NS4_8TiledMMAINS4_8MMA_AtomIJNS4_4SM904GMMA27MMA_64x64x16_F32BF16BF16_SSILNSO_5MajorE0ELSQ_0ELNSO_7ScaleInE1ELSR_1EEEEEENS4_6LayoutINS5_IJSB_SC_SC_EEENS5_IJSC_NSA_ILi0EEESW_EEEEENS5_IJNS4_10UnderscoreESZ_SZ_EEEEENS4_23SM90_TMA_LOAD_MULTICASTENS4_14ComposedLayoutINS4_7SwizzleILi3ELi4ELi3EEENS4_18smem_ptr_flag_bitsILi16EEENSU_INS5_IJNSA_ILi8EEESH_EEENS5_IJSH_SC_EEEEEEEvNS4_8identityES12_S1C_vS1D_EENS_8epilogue10collective6detail29Sm90TmaWarpSpecializedAdapterINS1G_15DefaultEpilogueISJ_SK_SK_NS1F_6thread17LinearCombinationISJ_Li1EffLNS1K_9ScaleType4KindE0ELNS_15FloatRoundStyleE2ESJ_EENS1_15EpilogueDefaultEEEEEvvEEEEvNT_6ParamsE,"",@"SHT_CUDA_INFO"
	.sectionflags	@""
	.align	4


	//----- nvinfo : EIATTR_CUDA_API_VERSION
	.align		4
        /*0000*/ 	.byte	0x04, 0x37
        /*0002*/ 	.short	(.L_21 - .L_20)
.L_20:
        /*0004*/ 	.word	0x00000082


	//----- nvinfo : EIATTR_KPARAM_INFO
	.align		4
.L_21:
        /*0008*/ 	.byte	0x04, 0x17
        /*000a*/ 	.short	(.L_23 - .L_22)
.L_22:
        /*000c*/ 	.word	0x00000000
        /*0010*/ 	.short	0x0000
        /*0012*/ 	.short	0x0070
        /*0014*/ 	.byte	0x00, 0xf0, 0x01, 0x10


	//----- nvinfo : EIATTR_SPARSE_MMA_MASK
	.align		4
.L_23:
        /*0018*/ 	.byte	0x03, 0x50
        /*001a*/ 	.short	0x0000


	//----- nvinfo : EIATTR_MAXREG_COUNT
	.align		4
        /*001c*/ 	.byte	0x03, 0x1b
        /*001e*/ 	.short	0x00a8


	//----- nvinfo : EIATTR_NUM_BARRIERS
	.align		4
        /*0020*/ 	.byte	0x02, 0x4c
        /*0022*/ 	.byte	0x01
	.zero		1


	//----- nvinfo : EIATTR_EXTERNS
	.align		4
        /*0024*/ 	.byte	0x04, 0x0f
        /*0026*/ 	.short	(.L_25 - .L_24)


	//   ....[0]....
	.align		4
.L_24:
        /*0028*/ 	.word	index@(__assertfail)


	//----- nvinfo : EIATTR_MERCURY_ISA_VERSION
	.align		4
.L_25:
        /*002c*/ 	.byte	0x03, 0x5f
        /*002e*/ 	.short	0x0101


	//----- nvinfo : EIATTR_INT_WARP_WIDE_INSTR_OFFSETS
	.align		4
        /*0030*/ 	.byte	0x04, 0x31
        /*0032*/ 	.short	(.L_27 - .L_26)


	//   ....[0]....
.L_26:
        /*0034*/ 	.word	0x00000480


	//   ....[1]....
        /*0038*/ 	.word	0x000004a0


	//   ....[2]....
        /*003c*/ 	.word	0x00000680


	//   ....[3]....
        /*0040*/ 	.word	0x00002280


	//----- nvinfo : EIATTR_COOP_GROUP_MASK_REGIDS
	.align		4
.L_27:
        /*0044*/ 	.byte	0x04, 0x29
        /*0046*/ 	.short	(.L_29 - .L_28)


	//   ....[0]....
.L_28:
        /*0048*/ 	.word	0xffffffff


	//   ....[1]....
        /*004c*/ 	.word	0xffffffff


	//   ....[2]....
        /*0050*/ 	.word	0xffffffff


	//   ....[3]....
        /*0054*/ 	.word	0xffffffff


	//   ....[4]....
        /*0058*/ 	.word	0xffffffff


	//   ....[5]....
        /*005c*/ 	.word	0xffffffff


	//----- nvinfo : EIATTR_COOP_GROUP_INSTR_OFFSETS
	.align		4
.L_29:
        /*0060*/ 	.byte	0x04, 0x28
        /*0062*/ 	.short	(.L_31 - .L_30)


	//   ....[0]....
.L_30:
        /*0064*/ 	.word	0x00000060


	//   ....[1]....
        /*0068*/ 	.word	0x00000070


	//   ....[2]....
        /*006c*/ 	.word	0x00000130


	//   ....[3]....
        /*0070*/ 	.word	0x000002d0


	//   ....[4]....
        /*0074*/ 	.word	0x00000800


	//   ....[5]....
        /*0078*/ 	.word	0x00001480


	//----- nvinfo : EIATTR_REG_RECONFIG
	.align		4
.L_31:
        /*007c*/ 	.byte	0x01, 0x54
	.zero		2


	//----- nvinfo : EIATTR_SYSCALL_OFFSETS
	.align		4
        /*0080*/ 	.byte	0x04, 0x46
        /*0082*/ 	.short	(.L_33 - .L_32)


	//   ....[0]....
.L_32:
        /*0084*/ 	.word	0x00001670


	//----- nvinfo : EIATTR_MBARRIER_INSTR_OFFSETS
	.align		4
.L_33:
        /*0088*/ 	.byte	0x04, 0x39
        /*008a*/ 	.short	(.L_35 - .L_34)


	//   ....[0]....
.L_34:
        /*008c*/ 	.word	0x00000230
        /*0090*/ 	.word	0x000000ff
        /*0094*/ 	.word	0x00000000
        /*0098*/ 	.short	0x0100
        /*009a*/ 	.byte	0x08
	.zero		1


	//   ....[1]....
        /*009c*/ 	.word	0x00000240
        /*00a0*/ 	.word	0x000000ff
        /*00a4*/ 	.word	0x00000020
        /*00a8*/ 	.short	0x0100
        /*00aa*/ 	.byte	0x08
	.zero		1


	//   ....[2]....
        /*00ac*/ 	.word	0x00000250
        /*00b0*/ 	.word	0x000000ff
        /*00b4*/ 	.word	0x00000008
        /*00b8*/ 	.short	0x0100
        /*00ba*/ 	.byte	0x08
	.zero		1


	//   ....[3]....
        /*00bc*/ 	.word	0x00000260
        /*00c0*/ 	.word	0x000000ff
        /*00c4*/ 	.word	0x00000028
        /*00c8*/ 	.short	0x0100
        /*00ca*/ 	.byte	0x08
	.zero		1


	//   ....[4]....
        /*00cc*/ 	.word	0x00000270
        /*00d0*/ 	.word	0x000000ff
        /*00d4*/ 	.word	0x00000010
        /*00d8*/ 	.short	0x0100
        /*00da*/ 	.byte	0x08
	.zero		1


	//   ....[5]....
        /*00dc*/ 	.word	0x00000280
        /*00e0*/ 	.word	0x000000ff
        /*00e4*/ 	.word	0x00000030
        /*00e8*/ 	.short	0x0100
        /*00ea*/ 	.byte	0x08
	.zero		1


	//   ....[6]....
        /*00ec*/ 	.word	0x00000290
        /*00f0*/ 	.word	0x000000ff
        /*00f4*/ 	.word	0x00000018
        /*00f8*/ 	.short	0x0100
        /*00fa*/ 	.byte	0x08
	.zero		1


	//   ....[7]....
        /*00fc*/ 	.word	0x000002a0
        /*0100*/ 	.word	0x000000ff
        /*0104*/ 	.word	0x00000038
        /*0108*/ 	.short	0x0100
        /*010a*/ 	.byte	0x08
	.zero		1


	//   ....[8]....
        /*010c*/ 	.word	0x00000710
        /*0110*/ 	.word	0x000000ff
        /*0114*/ 	.word	0x00000050
        /*0118*/ 	.short	0x0100
        /*011a*/ 	.byte	0x06
	.zero		1


	//   ....[9]....
        /*011c*/ 	.word	0x000007a0
        /*0120*/ 	.word	0x000000ff
        /*0124*/ 	.word	0x00000058
        /*0128*/ 	.short	0x0100
        /*012a*/ 	.byte	0x06
	.zero		1


	//   ....[10]....
        /*012c*/ 	.word	0x00001730
        /*0130*/ 	.word	0x00000003
        /*0134*/ 	.word	0x00000000
        /*0138*/ 	.short	0x010a
        /*013a*/ 	.byte	0x3f
	.zero		1


	//   ....[11]....
        /*013c*/ 	.word	0x00001790
        /*0140*/ 	.word	0x00000003
        /*0144*/ 	.word	0x00000000
        /*0148*/ 	.short	0x010a
        /*014a*/ 	.byte	0x3f
	.zero		1


	//   ....[12]....
        /*014c*/ 	.word	0x00001cd0
        /*0150*/ 	.word	0x00000005
        /*0154*/ 	.word	0x00000000
        /*0158*/ 	.short	0x010a
        /*015a*/ 	.byte	0x3f
	.zero		1


	//   ....[13]....
        /*015c*/ 	.word	0x00001d10
        /*0160*/ 	.word	0x00000005
        /*0164*/ 	.word	0x00000000
        /*0168*/ 	.short	0x010a
        /*016a*/ 	.byte	0x3f
	.zero		1


	//   ....[14]....
        /*016c*/ 	.word	0x00002130
        /*0170*/ 	.word	0x00000004
        /*0174*/ 	.word	0x00000000
        /*0178*/ 	.short	0x0101
        /*017a*/ 	.byte	0x3f
	.zero		1


	//   ....[15]....
        /*017c*/ 	.word	0x000022f0
        /*0180*/ 	.word	0x00000000
        /*0184*/ 	.word	0x00000000
        /*0188*/ 	.short	0x0101
        /*018a*/ 	.byte	0x3f
	.zero		1


	//   ....[16]....
        /*018c*/ 	.word	0x000056f0
        /*0190*/ 	.word	0x00000014
        /*0194*/ 	.word	0x00000020
        /*0198*/ 	.short	0x010a
        /*019a*/ 	.byte	0x3f
	.zero		1


	//   ....[17]....
        /*019c*/ 	.word	0x00005b90
        /*01a0*/ 	.word	0x00000004
        /*01a4*/ 	.word	0x00000058
        /*01a8*/ 	.short	0x0101
        /*01aa*/ 	.byte	0x3f
	.zero		1


	//   ....[18]....
        /*01ac*/ 	.word	0x000062b0
        /*01b0*/ 	.word	0x00000005
        /*01b4*/ 	.word	0x00000000
        /*01b8*/ 	.short	0x010a
        /*01ba*/ 	.byte	0x3f
	.zero		1


	//   ....[19]....
        /*01bc*/ 	.word	0x00006330
        /*01c0*/ 	.word	0x00000007
        /*01c4*/ 	.word	0x00000000
        /*01c8*/ 	.short	0x010a
        /*01ca*/ 	.byte	0x3f
	.zero		1


	//   ....[20]....
        /*01cc*/ 	.word	0x000063c0
        /*01d0*/ 	.word	0x00000006
        /*01d4*/ 	.word	0x00000000
        /*01d8*/ 	.short	0x010a
        /*01da*/ 	.byte	0x3f
	.zero		1


	//   ....[21]....
        /*01dc*/ 	.word	0x00006450
        /*01e0*/ 	.word	0x00000003
        /*01e4*/ 	.word	0x00000000
        /*01e8*/ 	.short	0x010a
        /*01ea*/ 	.byte	0x3f
	.zero		1


	//   ....[22]....
        /*01ec*/ 	.word	0x000064b0
        /*01f0*/ 	.word	0x00000003
        /*01f4*/ 	.word	0x00000000
        /*01f8*/ 	.short	0x010a
        /*01fa*/ 	.byte	0x3f
	.zero		1


	//   ....[23]....
        /*01fc*/ 	.word	0x00006500
        /*0200*/ 	.word	0x00000005
        /*0204*/ 	.word	0x00000000
        /*0208*/ 	.short	0x010a
        /*020a*/ 	.byte	0x3f
	.zero		1


	//   ....[24]....
        /*020c*/ 	.word	0x000065d0
        /*0210*/ 	.word	0x00000014
        /*0214*/ 	.word	0x00000020
        /*0218*/ 	.short	0x010a
        /*021a*/ 	.byte	0x3f
	.zero		1


	//   ....[25]....
        /*021c*/ 	.word	0x000066a0
        /*0220*/ 	.word	0x00000005
        /*0224*/ 	.word	0x00000000
        /*0228*/ 	.short	0x010a
        /*022a*/ 	.byte	0x3f
	.zero		1


	//   ....[26]....
        /*022c*/ 	.word	0x000066f0
        /*0230*/ 	.word	0x00000007
        /*0234*/ 	.word	0x00000000
        /*0238*/ 	.short	0x010a
        /*023a*/ 	.byte	0x3f
	.zero		1


	//   ....[27]....
        /*023c*/ 	.word	0x00006740
        /*0240*/ 	.word	0x00000006
        /*0244*/ 	.word	0x00000000
        /*0248*/ 	.short	0x010a
        /*024a*/ 	.byte	0x3f
	.zero		1


	//----- nvinfo : EIATTR_NUM_MBARRIERS
	.align		4
.L_35:
        /*024c*/ 	.byte	0x03, 0x38
        /*024e*/ 	.short	0x000a


	//----- nvinfo : EIATTR_EXIT_INSTR_OFFSETS
	.align		4
        /*0250*/ 	.byte	0x04, 0x1c
        /*0252*/ 	.short	(.L_37 - .L_36)


	//   ....[0]....
.L_36:
        /*0254*/ 	.word	0x000009d0


	//   ....[1]....
        /*0258*/ 	.word	0x000011e0


	//   ....[2]....
        /*025c*/ 	.word	0x00004d90


	//   ....[3]....
        /*0260*/ 	.word	0x000052f0


	//   ....[4]....
        /*0264*/ 	.word	0x000064a0


	//----- nvinfo : EIATTR_MAX_THREADS
	.align		4
.L_37:
        /*0268*/ 	.byte	0x04, 0x05
        /*026a*/ 	.short	(.L_39 - .L_38)
.L_38:
        /*026c*/ 	.word	0x00000180
        /*0270*/ 	.word	0x00000001
        /*0274*/ 	.word	0x00000001


	//----- nvinfo : EIATTR_CRS_STACK_SIZE
	.align		4
.L_39:
        /*0278*/ 	.byte	0x04, 0x1e
        /*027a*/ 	.short	(.L_41 - .L_40)
.L_40:
        /*027c*/ 	.word	0x00000000


	//----- nvinfo : EIATTR_CBANK_PARAM_SIZE
	.align		4
.L_41:
        /*0280*/ 	.byte	0x03, 0x19
        /*0282*/ 	.short	0x0470


	//----- nvinfo : EIATTR_PARAM_CBANK
	.align		4
        /*0284*/ 	.byte	0x04, 0x0a
        /*0286*/ 	.short	(.L_43 - .L_42)
	.align		4
.L_42:
        /*0288*/ 	.word	index@(.nv.constant0._ZN7cutlass13device_kernelINS_4gemm6kernel13GemmUniversalIN4cute5tupleIJiiiiEEENS1_10collective13CollectiveMmaINS1_34MainloopSm90TmaGmmaWarpSpecializedILi4ENS5_IJNS4_1CILi2EEESB_NSA_ILi1EEEEEENS1_35KernelTmaWarpSpecializedCooperativeEEENS5_IJNSA_ILi128EEENSA_ILi64EEESG_EEENS_10bfloat16_tENS5_IJlSC_lEEESJ_SK_NS4_8TiledMMAINS4_8MMA_AtomIJNS4_4SM904GMMA27MMA_64x64x16_F32BF16BF16_SSILNSO_5MajorE0ELSQ_0ELNSO_7ScaleInE1ELSR_1EEEEEENS4_6LayoutINS5_IJSB_SC_SC_EEENS5_IJSC_NSA_ILi0EEESW_EEEEENS5_IJNS4_10UnderscoreESZ_SZ_EEEEENS4_23SM90_TMA_LOAD_MULTICASTENS4_14ComposedLayoutINS4_7SwizzleILi3ELi4ELi3EEENS4_18smem_ptr_flag_bitsILi16EEENSU_INS5_IJNSA_ILi8EEESH_EEENS5_IJSH_SC_EEEEEEEvNS4_8identityES12_S1C_vS1D_EENS_8epilogue10collective6detail29Sm90TmaWarpSpecializedAdapterINS1G_15DefaultEpilogueISJ_SK_SK_NS1F_6thread17LinearCombinationISJ_Li1EffLNS1K_9ScaleType4KindE0ELNS_15FloatRoundStyleE2ESJ_EENS1_15EpilogueDefaultEEEEEvvEEEEvNT_6ParamsE)
        /*028c*/ 	.short	0x0210
        /*028e*/ 	.short	0x0470


	//----- nvinfo : EIATTR_SW_WAR
	.align		4
.L_43:
        /*0290*/ 	.byte	0x04, 0x36
        /*0292*/ 	.short	(.L_45 - .L_44)
.L_44:
        /*0294*/ 	.word	0x00000008
.L_45:


//--------------------- .nv.callgraph             --------------------------
	.section	.nv.callgraph,"",@"SHT_CUDA_CALLGRAPH"
	.align	4
	.sectionentsize	8
	.align		4
        /*0000*/ 	.word	0x00000000
	.align		4
        /*0004*/ 	.word	0xffffffff
	.align		4
        /*0008*/ 	.word	index@(_ZN7cutlass13device_kernelINS_4gemm6kernel13GemmUniversalIN4cute5tupleIJiiiiEEENS1_10collective13CollectiveMmaINS1_34MainloopSm90TmaGmmaWarpSpecializedILi4ENS5_IJNS4_1CILi2EEESB_NSA_ILi1EEEEEENS1_35KernelTmaWarpSpecializedCooperativeEEENS5_IJNSA_ILi128EEENSA_ILi64EEESG_EEENS_10bfloat16_tENS5_IJlSC_lEEESJ_SK_NS4_8TiledMMAINS4_8MMA_AtomIJNS4_4SM904GMMA27MMA_64x64x16_F32BF16BF16_SSILNSO_5MajorE0ELSQ_0ELNSO_7ScaleInE1ELSR_1EEEEEENS4_6LayoutINS5_IJSB_SC_SC_EEENS5_IJSC_NSA_ILi0EEESW_EEEEENS5_IJNS4_10UnderscoreESZ_SZ_EEEEENS4_23SM90_TMA_LOAD_MULTICASTENS4_14ComposedLayoutINS4_7SwizzleILi3ELi4ELi3EEENS4_18smem_ptr_flag_bitsILi16EEENSU_INS5_IJNSA_ILi8EEESH_EEENS5_IJSH_SC_EEEEEEEvNS4_8identityES12_S1C_vS1D_EENS_8epilogue10collective6detail29Sm90TmaWarpSpecializedAdapterINS1G_15DefaultEpilogueISJ_SK_SK_NS1F_6thread17LinearCombinationISJ_Li1EffLNS1K_9ScaleType4KindE0ELNS_15FloatRoundStyleE2ESJ_EENS1_15EpilogueDefaultEEEEEvvEEEEvNT_6ParamsE)
	.align		4
        /*000c*/ 	.word	index@(__assertfail)
	.align		4
        /*0010*/ 	.word	0x00000000
	.align		4
        /*0014*/ 	.word	0xfffffffe
	.align		4
        /*0018*/ 	.word	0x00000000
	.align		4
        /*001c*/ 	.word	0xfffffffd
	.align		4
        /*0020*/ 	.word	0x00000000
	.align		4
        /*0024*/ 	.word	0xfffffffc


//--------------------- .nv.constant4             --------------------------
	.section	.nv.constant4,"a",@progbits
	.align	8
	.align		8
.nv.constant4:
        /*0000*/ 	.dword	__assertfail
	.align		8
        /*0008*/ 	.dword	__unnamed_1
	.align		8
        /*0010*/ 	.dword	_ZN39_INTERNAL_27a732e7_4_k_cu_e1e79deb_37454cuda3std3__45__cpo5beginE
	.align		8
        /*0018*/ 	.dword	_ZN39_INTERNAL_27a732e7_4_k_cu_e1e79deb_37454cuda3std3__45__cpo3endE
	.align		8
        /*0020*/ 	.dword	_ZN39_INTERNAL_27a732e7_4_k_cu_e1e79deb_37454cuda3std3__45__cpo6cbeginE
	.align		8
        /*0028*/ 	.dword	_ZN39_INTERNAL_27a732e7_4_k_cu_e1e79deb_37454cuda3std3__45__cpo4cendE
	.align		8
        /*0030*/ 	.dword	_ZN39_INTERNAL_27a732e7_4_k_cu_e1e79deb_37454cuda3std3__441_GLOBAL__N__27a732e7_4_k_cu_e1e79deb_37456ignoreE
	.align		8
        /*0038*/ 	.dword	_ZN39_INTERNAL_27a732e7_4_k_cu_e1e79deb_37454cuda3std3__419piecewise_constructE
	.align		8
        /*0040*/ 	.dword	_ZN39_INTERNAL_27a732e7_4_k_cu_e1e79deb_37454cuda3std3__48in_placeE
	.align		8
        /*0048*/ 	.dword	_ZN39_INTERNAL_27a732e7_4_k_cu_e1e79deb_37454cuda3std6ranges3__45__cpo4swapE
	.align		8
        /*0050*/ 	.dword	_ZN39_INTERNAL_27a732e7_4_k_cu_e1e79deb_37454cuda3std6ranges3__45__cpo9iter_moveE
	.align		8
        /*0058*/ 	.dword	_ZN39_INTERNAL_27a732e7_4_k_cu_e1e79deb_37454cute7productE
	.align		8
        /*0060*/ 	.dword	_ZN39_INTERNAL_27a732e7_4_k_cu_e1e79deb_37454cute1_E
	.align		8
        /*0068*/ 	.dword	$str$22
	.align		8
        /*0070*/ 	.dword	$str$23


//--------------------- .text._ZN7cutlass13device_kernelINS_4gemm6kernel13GemmUniversalIN4cute5tupleIJiiiiEEENS1_10collective13CollectiveMmaINS1_34MainloopSm90TmaGmmaWarpSpecializedILi4ENS5_IJNS4_1CILi2EEESB_NSA_ILi1EEEEEENS1_35KernelTmaWarpSpecializedCooperativeEEENS5_IJNSA_ILi128EEENSA_ILi64EEESG_EEENS_10bfloat16_tENS5_IJlSC_lEEESJ_SK_NS4_8TiledMMAINS4_8MMA_AtomIJNS4_4SM904GMMA27MMA_64x64x16_F32BF16BF16_SSILNSO_5MajorE0ELSQ_0ELNSO_7ScaleInE1ELSR_1EEEEEENS4_6LayoutINS5_IJSB_SC_SC_EEENS5_IJSC_NSA_ILi0EEESW_EEEEENS5_IJNS4_10UnderscoreESZ_SZ_EEEEENS4_23SM90_TMA_LOAD_MULTICASTENS4_14ComposedLayoutINS4_7SwizzleILi3ELi4ELi3EEENS4_18smem_ptr_flag_bitsILi16EEENSU_INS5_IJNSA_ILi8EEESH_EEENS5_IJSH_SC_EEEEEEEvNS4_8identityES12_S1C_vS1D_EENS_8epilogue10collective6detail29Sm90TmaWarpSpecializedAdapterINS1G_15DefaultEpilogueISJ_SK_SK_NS1F_6thread17LinearCombinationISJ_Li1EffLNS1K_9ScaleType4KindE0ELNS_15FloatRoundStyleE2ESJ_EENS1_15EpilogueDefaultEEEEEvvEEEEvNT_6ParamsE --------------------------
	.section	.text._ZN7cutlass13device_kernelINS_4gemm6kernel13GemmUniversalIN4cute5tupleIJiiiiEEENS1_10collective13CollectiveMmaINS1_34MainloopSm90TmaGmmaWarpSpecializedILi4ENS5_IJNS4_1CILi2EEESB_NSA_ILi1EEEEEENS1_35KernelTmaWarpSpecializedCooperativeEEENS5_IJNSA_ILi128EEENSA_ILi64EEESG_EEENS_10bfloat16_tENS5_IJlSC_lEEESJ_SK_NS4_8TiledMMAINS4_8MMA_AtomIJNS4_4SM904GMMA27MMA_64x64x16_F32BF16BF16_SSILNSO_5MajorE0ELSQ_0ELNSO_7ScaleInE1ELSR_1EEEEEENS4_6LayoutINS5_IJSB_SC_SC_EEENS5_IJSC_NSA_ILi0EEESW_EEEEENS5_IJNS4_10UnderscoreESZ_SZ_EEEEENS4_23SM90_TMA_LOAD_MULTICASTENS4_14ComposedLayoutINS4_7SwizzleILi3ELi4ELi3EEENS4_18smem_ptr_flag_bitsILi16EEENSU_INS5_IJNSA_ILi8EEESH_EEENS5_IJSH_SC_EEEEEEEvNS4_8identityES12_S1C_vS1D_EENS_8epilogue10collective6detail29Sm90TmaWarpSpecializedAdapterINS1G_15DefaultEpilogueISJ_SK_SK_NS1F_6thread17LinearCombinationISJ_Li1EffLNS1K_9ScaleType4KindE0ELNS_15FloatRoundStyleE2ESJ_EENS1_15EpilogueDefaultEEEEEvvEEEEvNT_6ParamsE,"ax",@progbits
	.align	128
.text._ZN7cutlass13device_kernelINS_4gemm6kernel13GemmUniversalIN4cute5tupleIJiiiiEEENS1_10collective13CollectiveMmaINS1_34MainloopSm90TmaGmmaWarpSpecializedILi4ENS5_IJNS4_1CILi2EEESB_NSA_ILi1EEEEEENS1_35KernelTmaWarpSpecializedCooperativeEEENS5_IJNSA_ILi128EEENSA_ILi64EEESG_EEENS_10bfloat16_tENS5_IJlSC_lEEESJ_SK_NS4_8TiledMMAINS4_8MMA_AtomIJNS4_4SM904GMMA27MMA_64x64x16_F32BF16BF16_SSILNSO_5MajorE0ELSQ_0ELNSO_7ScaleInE1ELSR_1EEEEEENS4_6LayoutINS5_IJSB_SC_SC_EEENS5_IJSC_NSA_ILi0EEESW_EEEEENS5_IJNS4_10UnderscoreESZ_SZ_EEEEENS4_23SM90_TMA_LOAD_MULTICASTENS4_14ComposedLayoutINS4_7SwizzleILi3ELi4ELi3EEENS4_18smem_ptr_flag_bitsILi16EEENSU_INS5_IJNSA_ILi8EEESH_EEENS5_IJSH_SC_EEEEEEEvNS4_8identityES12_S1C_vS1D_EENS_8epilogue10collective6detail29Sm90TmaWarpSpecializedAdapterINS1G_15DefaultEpilogueISJ_SK_SK_NS1F_6thread17LinearCombinationISJ_Li1EffLNS1K_9ScaleType4KindE0ELNS_15FloatRoundStyleE2ESJ_EENS1_15EpilogueDefaultEEEEEvvEEEEvNT_6ParamsE:
        .type           _ZN7cutlass13device_kernelINS_4gemm6kernel13GemmUniversalIN4cute5tupleIJiiiiEEENS1_10collective13CollectiveMmaINS1_34MainloopSm90TmaGmmaWarpSpecializedILi4ENS5_IJNS4_1CILi2EEESB_NSA_ILi1EEEEEENS1_35KernelTmaWarpSpecializedCooperativeEEENS5_IJNSA_ILi128EEENSA_ILi64EEESG_EEENS_10bfloat16_tENS5_IJlSC_lEEESJ_SK_NS4_8TiledMMAINS4_8MMA_AtomIJNS4_4SM904GMMA27MMA_64x64x16_F32BF16BF16_SSILNSO_5MajorE0ELSQ_0ELNSO_7ScaleInE1ELSR_1EEEEEENS4_6LayoutINS5_IJSB_SC_SC_EEENS5_IJSC_NSA_ILi0EEESW_EEEEENS5_IJNS4_10UnderscoreESZ_SZ_EEEEENS4_23SM90_TMA_LOAD_MULTICASTENS4_14ComposedLayoutINS4_7SwizzleILi3ELi4ELi3EEENS4_18smem_ptr_flag_bitsILi16EEENSU_INS5_IJNSA_ILi8EEESH_EEENS5_IJSH_SC_EEEEEEEvNS4_8identityES12_S1C_vS1D_EENS_8epilogue10collective6detail29Sm90TmaWarpSpecializedAdapterINS1G_15DefaultEpilogueISJ_SK_SK_NS1F_6thread17LinearCombinationISJ_Li1EffLNS1K_9ScaleType4KindE0ELNS_15FloatRoundStyleE2ESJ_EENS1_15EpilogueDefaultEEEEEvvEEEEvNT_6ParamsE,@function
        .size           _ZN7cutlass13device_kernelINS_4gemm6kernel13GemmUniversalIN4cute5tupleIJiiiiEEENS1_10collective13CollectiveMmaINS1_34MainloopSm90TmaGmmaWarpSpecializedILi4ENS5_IJNS4_1CILi2EEESB_NSA_ILi1EEEEEENS1_35KernelTmaWarpSpecializedCooperativeEEENS5_IJNSA_ILi128EEENSA_ILi64EEESG_EEENS_10bfloat16_tENS5_IJlSC_lEEESJ_SK_NS4_8TiledMMAINS4_8MMA_AtomIJNS4_4SM904GMMA27MMA_64x64x16_F32BF16BF16_SSILNSO_5MajorE0ELSQ_0ELNSO_7ScaleInE1ELSR_1EEEEEENS4_6LayoutINS5_IJSB_SC_SC_EEENS5_IJSC_NSA_ILi0EEESW_EEEEENS5_IJNS4_10UnderscoreESZ_SZ_EEEEENS4_23SM90_TMA_LOAD_MULTICASTENS4_14ComposedLayoutINS4_7SwizzleILi3ELi4ELi3EEENS4_18smem_ptr_flag_bitsILi16EEENSU_INS5_IJNSA_ILi8EEESH_EEENS5_IJSH_SC_EEEEEEEvNS4_8identityES12_S1C_vS1D_EENS_8epilogue10collective6detail29Sm90TmaWarpSpecializedAdapterINS1G_15DefaultEpilogueISJ_SK_SK_NS1F_6thread17LinearCombinationISJ_Li1EffLNS1K_9ScaleType4KindE0ELNS_15FloatRoundStyleE2ESJ_EENS1_15EpilogueDefaultEEEEEvvEEEEvNT_6ParamsE,(.L_x_133 - _ZN7cutlass13device_kernelINS_4gemm6kernel13GemmUniversalIN4cute5tupleIJiiiiEEENS1_10collective13CollectiveMmaINS1_34MainloopSm90TmaGmmaWarpSpecializedILi4ENS5_IJNS4_1CILi2EEESB_NSA_ILi1EEEEEENS1_35KernelTmaWarpSpecializedCooperativeEEENS5_IJNSA_ILi128EEENSA_ILi64EEESG_EEENS_10bfloat16_tENS5_IJlSC_lEEESJ_SK_NS4_8TiledMMAINS4_8MMA_AtomIJNS4_4SM904GMMA27MMA_64x64x16_F32BF16BF16_SSILNSO_5MajorE0ELSQ_0ELNSO_7ScaleInE1ELSR_1EEEEEENS4_6LayoutINS5_IJSB_SC_SC_EEENS5_IJSC_NSA_ILi0EEESW_EEEEENS5_IJNS4_10UnderscoreESZ_SZ_EEEEENS4_23SM90_TMA_LOAD_MULTICASTENS4_14ComposedLayoutINS4_7SwizzleILi3ELi4ELi3EEENS4_18smem_ptr_flag_bitsILi16EEENSU_INS5_IJNSA_ILi8EEESH_EEENS5_IJSH_SC_EEEEEEEvNS4_8identityES12_S1C_vS1D_EENS_8epilogue10collective6detail29Sm90TmaWarpSpecializedAdapterINS1G_15DefaultEpilogueISJ_SK_SK_NS1F_6thread17LinearCombinationISJ_Li1EffLNS1K_9ScaleType4KindE0ELNS_15FloatRoundStyleE2ESJ_EENS1_15EpilogueDefaultEEEEEvvEEEEvNT_6ParamsE)
        .other          _ZN7cutlass13device_kernelINS_4gemm6kernel13GemmUniversalIN4cute5tupleIJiiiiEEENS1_10collective13CollectiveMmaINS1_34MainloopSm90TmaGmmaWarpSpecializedILi4ENS5_IJNS4_1CILi2EEESB_NSA_ILi1EEEEEENS1_35KernelTmaWarpSpecializedCooperativeEEENS5_IJNSA_ILi128EEENSA_ILi64EEESG_EEENS_10bfloat16_tENS5_IJlSC_lEEESJ_SK_NS4_8TiledMMAINS4_8MMA_AtomIJNS4_4SM904GMMA27MMA_64x64x16_F32BF16BF16_SSILNSO_5MajorE0ELSQ_0ELNSO_7ScaleInE1ELSR_1EEEEEENS4_6LayoutINS5_IJSB_SC_SC_EEENS5_IJSC_NSA_ILi0EEESW_EEEEENS5_IJNS4_10UnderscoreESZ_SZ_EEEEENS4_23SM90_TMA_LOAD_MULTICASTENS4_14ComposedLayoutINS4_7SwizzleILi3ELi4ELi3EEENS4_18smem_ptr_flag_bitsILi16EEENSU_INS5_IJNSA_ILi8EEESH_EEENS5_IJSH_SC_EEEEEEEvNS4_8identityES12_S1C_vS1D_EENS_8epilogue10collective6detail29Sm90TmaWarpSpecializedAdapterINS1G_15DefaultEpilogueISJ_SK_SK_NS1F_6thread17LinearCombinationISJ_Li1EffLNS1K_9ScaleType4KindE0ELNS_15FloatRoundStyleE2ESJ_EENS1_15EpilogueDefaultEEEEEvvEEEEvNT_6ParamsE,@"STO_CUDA_ENTRY STV_DEFAULT"
_ZN7cutlass13device_kernelINS_4gemm6kernel13GemmUniversalIN4cute5tupleIJiiiiEEENS1_10collective13CollectiveMmaINS1_34MainloopSm90TmaGmmaWarpSpecializedILi4ENS5_IJNS4_1CILi2EEESB_NSA_ILi1EEEEEENS1_35KernelTmaWarpSpecializedCooperativeEEENS5_IJNSA_ILi128EEENSA_ILi64EEESG_EEENS_10bfloat16_tENS5_IJlSC_lEEESJ_SK_NS4_8TiledMMAINS4_8MMA_AtomIJNS4_4SM904GMMA27MMA_64x64x16_F32BF16BF16_SSILNSO_5MajorE0ELSQ_0ELNSO_7ScaleInE1ELSR_1EEEEEENS4_6LayoutINS5_IJSB_SC_SC_EEENS5_IJSC_NSA_ILi0EEESW_EEEEENS5_IJNS4_10UnderscoreESZ_SZ_EEEEENS4_23SM90_TMA_LOAD_MULTICASTENS4_14ComposedLayoutINS4_7SwizzleILi3ELi4ELi3EEENS4_18smem_ptr_flag_bitsILi16EEENSU_INS5_IJNSA_ILi8EEESH_EEENS5_IJSH_SC_EEEEEEEvNS4_8identityES12_S1C_vS1D_EENS_8epilogue10collective6detail29Sm90TmaWarpSpecializedAdapterINS1G_15DefaultEpilogueISJ_SK_SK_NS1F_6thread17LinearCombinationISJ_Li1EffLNS1K_9ScaleType4KindE0ELNS_15FloatRoundStyleE2ESJ_EENS1_15EpilogueDefaultEEEEEvvEEEEvNT_6ParamsE:
[----:B------:R-:W0:Y:S01]  /*0000*/  LDC R1, c[0x0][0x28] ;  /* 0x00000a00ff017b82 */ /* 0x000e220000000800 */
[----:B------:R-:W1:Y:S01]  /*0010*/  S2R R63, SR_TID.X ;  /* 0x00000000003f7919 */ /* 0x000e620000002100 */
[----:B------:R-:W-:Y:S01]  /*0020*/  ELECT P0, URZ, PT ;  /* 0x00000000003f782f */ /* 0x000fe20003800000 */
[----:B------:R-:W-:Y:S01]  /*0030*/  BSSY B0, `(.L_x_0) ;  /* 0x000000f000007945 */ /* 0x000fe20003800000 */
[--C-:B-1----:R-:W-:Y:S02]  /*0040*/  SHF.R.U32.HI R0, RZ, 0x5, R63.reuse ;  /* 0x00000005ff007819 */ /* 0x102fe4000001163f */
[----:B------:R-:W-:-:S03]  /*0050*/  SHF.R.U32.HI R6, RZ, 0x7, R63 ;  /* 0x00000007ff067819 */ /* 0x000fc6000001163f */
[----:B------:R-:W1:Y:S04]  /*0060*/  SHFL.IDX PT, R2, R0, RZ, 0x1f ;  /* 0x00001fff00027589 */ /* 0x000e6800000e0000 */
[----:B------:R2:W3:Y:S01]  /*0070*/  SHFL.IDX PT, R5, R6, RZ, 0x1f ;  /* 0x00001fff06057589 */ /* 0x0004e200000e0000 */
[----:B-1----:R-:W-:-:S13]  /*0080*/  ISETP.NE.OR P0, PT, R2, RZ, !P0 ;  /* 0x000000ff0200720c */ /* 0x002fda0004705670 */
[----:B0-23--:R-:W-:Y:S05]  /*0090*/  @P0 BRA `(.L_x_1) ;  /* 0x0000000000200947 */ /* 0x00dfea0003800000 */
[----:B------:R-:W-:Y:S02]  /*00a0*/  ULDC.64 UR4, c[0x0][0x198] ;  /* 0x0000660000047ab9 */ /* 0x000fe40000000a00 */
[----:B------:R-:W-:Y:S02]  /*00b0*/  UIADD3 UR6, UP0, UR4, 0xf0, URZ ;  /* 0x000000f004067890 */ /* 0x000fe4000ff1e03f */
[----:B------:R-:W-:Y:S02]  /*00c0*/  UIADD3 UR4, UP1, UR4, 0x1f0, URZ ;  /* 0x000001f004047890 */ /* 0x000fe4000ff3e03f */
[----:B------:R-:W-:Y:S02]  /*00d0*/  UIADD3.X UR7, URZ, UR5, URZ, UP0, !UPT ;  /* 0x000000053f077290 */ /* 0x000fe400087fe43f */
[----:B------:R-:W-:-:S07]  /*00e0*/  UIADD3.X UR5, URZ, UR5, URZ, UP1, !UPT ;  /* 0x000000053f057290 */ /* 0x000fce0008ffe43f */
[----:B------:R0:W-:Y:S02]  /*00f0*/  UTMACCTL.PF [UR6] ;  /* 0x00000000060079b9 */ /* 0x0001e40008040000 */
[----:B------:R0:W-:Y:S02]  /*0100*/  UTMACCTL.PF [UR4] ;  /* 0x00000000040079b9 */ /* 0x0001e40008040000 */
[----:B0-----:R-:W-:Y:S01]  /*0110*/  NOP ;  /* 0x0000000000007918 */ /* 0x001fe20000000000 */
.L_x_1:
[----:B------:R-:W-:Y:S05]  /*0120*/  BSYNC B0 ;  /* 0x0000000000007941 */ /* 0x000fea0003800000 */
.L_x_0:
[----:B------:R-:W0:Y:S02]  /*0130*/  SHFL.IDX PT, R3, R0, RZ, 0x1f ;  /* 0x00001fff00037589 */ /* 0x000e2400000e0000 */
[----:B0-----:R-:W-:-:S13]  /*0140*/  ISETP.NE.AND P0, PT, R3, RZ, PT ;  /* 0x000000ff0300720c */ /* 0x001fda0003f05270 */
[----:B------:R-:W-:Y:S05]  /*0150*/  @P0 BRA `(.L_x_2) ;  /* 0x0000000000580947 */ /* 0x000fea0003800000 */
[----:B------:R-:W0:Y:S01]  /*0160*/  S2UR UR8, SR_CgaCtaId ;  /* 0x00000000000879c3 */ /* 0x000e220000008800 */
[----:B------:R-:W-:Y:S01]  /*0170*/  UMOV UR4, 0x400 ;  /* 0x0000040000047882 */ /* 0x000fe20000000000 */
[----:B------:R-:W-:Y:S01]  /*0180*/  UMOV UR5, 0x1 ;  /* 0x0000000100057882 */ /* 0x000fe20000000000 */
[----:B------:R-:W-:Y:S01]  /*0190*/  UMOV UR6, 0x6 ;  /* 0x0000000600067882 */ /* 0x000fe20000000000 */
[----:B------:R-:W-:Y:S01]  /*01a0*/  ELECT P0, URZ, PT ;  /* 0x00000000003f782f */ /* 0x000fe20003800000 */
[----:B------:R-:W-:-:S04]  /*01b0*/  UIADD3 UR6, -UR6, 0x100000, URZ ;  /* 0x0010000006067890 */ /* 0x000fc8000fffe13f */
[----:B------:R-:W-:Y:S02]  /*01c0*/  USHF.L.U32 UR7, UR6, 0xb, URZ ;  /* 0x0000000b06077899 */ /* 0x000fe4000800063f */
[----:B------:R-:W-:Y:S02]  /*01d0*/  USHF.L.U32 UR6, UR6, 0x1, URZ ;  /* 0x0000000106067899 */ /* 0x000fe4000800063f */
[----:B0-----:R-:W-:Y:S02]  /*01e0*/  ULEA UR8, UR8, UR4, 0x18 ;  /* 0x0000000408087291 */ /* 0x001fe4000f8ec03f */
[----:B------:R-:W-:-:S04]  /*01f0*/  UIADD3 UR4, -UR5, 0x100000, URZ ;  /* 0x0010000005047890 */ /* 0x000fc8000fffe13f */
[----:B------:R-:W-:Y:S02]  /*0200*/  USHF.L.U32 UR5, UR4, 0xb, URZ ;  /* 0x0000000b04057899 */ /* 0x000fe4000800063f */
[----:B------:R-:W-:Y:S01]  /*0210*/  USHF.L.U32 UR4, UR4, 0x1, URZ ;  /* 0x0000000104047899 */ /* 0x000fe2000800063f */
[----:B------:R-:W0:Y:S11]  /*0220*/  FENCE.VIEW.ASYNC.S ;  /* 0x00000000000073c6 */ /* 0x000e360000000000 */
[----:B0-----:R0:W1:Y:S01]  /*0230*/  SYNCS.EXCH.64 URZ, [UR8], UR4 ;  /* 0x00000004083f75b2 */ /* 0x0010620008000100 */
[----:B------:R0:W2:Y:S01]  /*0240*/  SYNCS.EXCH.64 URZ, [UR8+0x20], UR6 ;  /* 0x00002006083f75b2 */ /* 0x0000a20008000100 */
[----:B------:R0:W3:Y:S01]  /*0250*/  SYNCS.EXCH.64 URZ, [UR8+0x8], UR4 ;  /* 0x00000804083f75b2 */ /* 0x0000e20008000100 */
[----:B------:R0:W4:Y:S01]  /*0260*/  SYNCS.EXCH.64 URZ, [UR8+0x28], UR6 ;  /* 0x00002806083f75b2 */ /* 0x0001220008000100 */
[----:B------:R0:W0:Y:S01]  /*0270*/  SYNCS.EXCH.64 URZ, [UR8+0x10], UR4 ;  /* 0x00001004083f75b2 */ /* 0x0000220008000100 */
[----:B------:R0:W0:Y:S01]  /*0280*/  SYNCS.EXCH.64 URZ, [UR8+0x30], UR6 ;  /* 0x00003006083f75b2 */ /* 0x0000220008000100 */
[----:B------:R0:W0:Y:S01]  /*0290*/  SYNCS.EXCH.64 URZ, [UR8+0x18], UR4 ;  /* 0x00001804083f75b2 */ /* 0x0000220008000100 */
[----:B------:R0:W0:Y:S01]  /*02a0*/  SYNCS.EXCH.64 URZ, [UR8+0x38], UR6 ;  /* 0x00003806083f75b2 */ /* 0x0000220008000100 */
[----:B------:R-:W-:Y:S01]  /*02b0*/  NOP ;  /* 0x0000000000007918 */ /* 0x000fe20000000000 */
.L_x_2:
[----:B------:R-:W-:Y:S01]  /*02c0*/  SHF.R.S32.HI R4, RZ, 0x1f, R63 ;  /* 0x0000001fff047819 */ /* 0x000fe2000001143f */
[----:B------:R-:W5:Y:S01]  /*02d0*/  SHFL.IDX PT, R0, R0, RZ, 0x1f ;  /* 0x00001fff00007589 */ /* 0x000f6200000e0000 */
[----:B0-----:R-:W0:Y:S01]  /*02e0*/  S2UR UR8, SR_CTAID.X ;  /* 0x00000000000879c3 */ /* 0x001e220000002500 */
[----:B------:R-:W-:Y:S02]  /*02f0*/  ELECT P0, URZ, PT ;  /* 0x00000000003f782f */ /* 0x000fe40003800000 */
[----:B------:R-:W-:Y:S01]  /*0300*/  LEA.HI R4, R4, R63, RZ, 0x7 ;  /* 0x0000003f04047211 */ /* 0x000fe200078f38ff */
[----:B------:R-:W-:Y:S01]  /*0310*/  ULDC UR4, c[0x0][0x150] ;  /* 0x0000540000047ab9 */ /* 0x000fe20000000800 */
[----:B------:R-:W-:Y:S01]  /*0320*/  SHF.R.S32.HI R10, RZ, 0x1f, R3 ;  /* 0x0000001fff0a7819 */ /* 0x000fe20000011403 */
[----:B------:R-:W-:Y:S01]  /*0330*/  NOP ;  /* 0x0000000000007918 */ /* 0x000fe20000000000 */
[----:B------:R-:W-:Y:S01]  /*0340*/  LOP3.LUT R4, R4, 0xffffff80, RZ, 0xc0, !PT ;  /* 0xffffff8004047812 */ /* 0x000fe200078ec0ff */
[----:B------:R-:W-:Y:S01]  /*0350*/  NOP ;  /* 0x0000000000007918 */ /* 0x000fe20000000000 */
[----:B------:R-:W-:Y:S01]  /*0360*/  LEA.HI R10, R10, R3, RZ, 0x2 ;  /* 0x000000030a0a7211 */ /* 0x000fe200078f10ff */
[----:B------:R-:W1:Y:S01]  /*0370*/  LDC R12, c[0x0][0x144] ;  /* 0x00005100ff0c7b82 */ /* 0x000e620000000800 */
[----:B------:R-:W-:Y:S01]  /*0380*/  IMAD.MOV.U32 R22, RZ, RZ, 0x1 ;  /* 0x00000001ff167424 */ /* 0x000fe200078e00ff */
[----:B------:R-:W-:Y:S01]  /*0390*/  ISETP.NE.AND P3, PT, R5, RZ, PT ;  /* 0x000000ff0500720c */ /* 0x000fe20003f65270 */
[----:B------:R-:W-:Y:S01]  /*03a0*/  IMAD.IADD R8, R63, 0x1, -R4 ;  /* 0x000000013f087824 */ /* 0x000fe200078e0a04 */
[----:B------:R-:W-:Y:S01]  /*03b0*/  LOP3.LUT R10, R10, 0x3ffffffc, RZ, 0xc0, !PT ;  /* 0x3ffffffc0a0a7812 */ /* 0x000fe200078ec0ff */
[----:B------:R-:W2:Y:S03]  /*03c0*/  S2R R4, SR_CTAID.Y ;  /* 0x0000000000047919 */ /* 0x000ea60000002600 */
[----:B------:R-:W-:Y:S01]  /*03d0*/  SHF.R.S32.HI R7, RZ, 0x1f, R8 ;  /* 0x0000001fff077819 */ /* 0x000fe20000011408 */
[----:B------:R-:W-:Y:S01]  /*03e0*/  IMAD.IADD R10, R3, 0x1, -R10 ;  /* 0x00000001030a7824 */ /* 0x000fe200078e0a0a */
[----:B------:R-:W3:Y:S02]  /*03f0*/  LDC R14, c[0x0][0x140] ;  /* 0x00005000ff0e7b82 */ /* 0x000ee40000000800 */
[----:B------:R-:W-:-:S02]  /*0400*/  LEA.HI R7, R7, R8, RZ, 0x3 ;  /* 0x0000000807077211 */ /* 0x000fc400078f18ff */
[----:B-----5:R-:W-:Y:S02]  /*0410*/  ISETP.NE.OR P0, PT, R0, RZ, !P0 ;  /* 0x000000ff0000720c */ /* 0x020fe40004705670 */
[--C-:B------:R-:W-:Y:S02]  /*0420*/  SHF.R.S32.HI R0, RZ, 0x3, R7.reuse ;  /* 0x00000003ff007819 */ /* 0x100fe40000011407 */
[----:B------:R-:W-:Y:S02]  /*0430*/  SHF.R.S32.HI R7, RZ, 0x1f, R7 ;  /* 0x0000001fff077819 */ /* 0x000fe40000011407 */
[----:B0-----:R-:W-:Y:S02]  /*0440*/  I2FP.F32.U32 R9, UR8 ;  /* 0x0000000800097c45 */ /* 0x001fe40008201000 */
[----:B------:R-:W-:-:S03]  /*0450*/  LEA.HI R7, R7, R0, RZ, 0x2 ;  /* 0x0000000007077211 */ /* 0x000fc600078f10ff */
[----:B------:R-:W-:Y:S01]  /*0460*/  FMUL R9, R9, UR4 ;  /* 0x0000000409097c20 */ /* 0x000fe20008400000 */
[----:B------:R-:W-:Y:S01]  /*0470*/  LOP3.LUT R7, R7, 0xfffffffc, RZ, 0xc0, !PT ;  /* 0xfffffffc07077812 */ /* 0x000fe200078ec0ff */
[----:B------:R-:W-:Y:S01]  /*0480*/  VOTEU.ALL UP0, P0 ;  /* 0x00000000003f7886 */ /* 0x000fe20000000000 */
[----:B------:R-:W-:Y:S01]  /*0490*/  ULDC UR4, c[0x0][0x154] ;  /* 0x0000550000047ab9 */ /* 0x000fe20000000800 */
[----:B------:R-:W-:Y:S02]  /*04a0*/  VOTEU.ALL UP1, P0 ;  /* 0x00000000003f7886 */ /* 0x000fe40000020000 */
[----:B------:R-:W0:Y:S01]  /*04b0*/  F2I.U32.TRUNC.NTZ R9, R9 ;  /* 0x0000000900097305 */ /* 0x000e22000020f000 */
[----:B------:R-:W-:Y:S01]  /*04c0*/  IMAD.IADD R7, R0, 0x1, -R7 ;  /* 0x0000000100077824 */ /* 0x000fe200078e0a07 */
[----:B------:R-:W5:Y:S01]  /*04d0*/  @!UP0 S2UR UR7, SR_CgaCtaId ;  /* 0x00000000000789c3 */ /* 0x000f620000008800 */
[----:B------:R-:W-:Y:S01]  /*04e0*/  @!UP0 UMOV UR6, 0x400 ;  /* 0x0000040000068882 */ /* 0x000fe20000000000 */
[----:B---3--:R-:W-:Y:S01]  /*04f0*/  ISETP.EQ.U32.AND P2, PT, R14, 0x1, PT ;  /* 0x000000010e00780c */ /* 0x008fe20003f42070 */
[----:B------:R-:W-:Y:S01]  /*0500*/  IMAD R10, R10, 0x4, R7 ;  /* 0x000000040a0a7824 */ /* 0x000fe200078e0207 */
[----:B--2---:R-:W-:-:S03]  /*0510*/  I2FP.F32.U32 R3, R4 ;  /* 0x0000000400037245 */ /* 0x004fc60000201000 */
[C---:B------:R-:W-:Y:S01]  /*0520*/  IMAD.SHL.U32 R19, R10.reuse, 0x4, RZ ;  /* 0x000000040a137824 */ /* 0x040fe200078e00ff */
[----:B------:R-:W-:Y:S01]  /*0530*/  LEA.HI R0, R10, R10, RZ, 0x1 ;  /* 0x0000000a0a007211 */ /* 0x000fe200078f08ff */
[----:B------:R-:W-:Y:S01]  /*0540*/  FMUL R13, R3, UR4 ;  /* 0x00000004030d7c20 */ /* 0x000fe20008400000 */
[----:B------:R-:W2:Y:S01]  /*0550*/  LDC R7, c[0x0][0x148] ;  /* 0x00005200ff077b82 */ /* 0x000ea20000000800 */
[----:B------:R-:W-:Y:S01]  /*0560*/  UMOV UR4, 0x20 ;  /* 0x0000002000047882 */ /* 0x000fe20000000000 */
[----:B------:R-:W-:Y:S01]  /*0570*/  LOP3.LUT R11, R0, 0xfffffffe, RZ, 0xc0, !PT ;  /* 0xfffffffe000b7812 */ /* 0x000fe200078ec0ff */
[----:B0-----:R-:W-:Y:S01]  /*0580*/  IMAD.MOV R15, RZ, RZ, -R9 ;  /* 0x000000ffff0f7224 */ /* 0x001fe200078e0a09 */
[----:B------:R-:W-:Y:S01]  /*0590*/  SHF.R.S32.HI R9, RZ, 0x1f, R2 ;  /* 0x0000001fff097819 */ /* 0x000fe20000011402 */
[----:B------:R-:W0:Y:S01]  /*05a0*/  F2I.U32.TRUNC.NTZ R13, R13 ;  /* 0x0000000d000d7305 */ /* 0x000e22000020f000 */
[----:B------:R-:W-:Y:S01]  /*05b0*/  LOP3.LUT R19, R10, 0xc, R19, 0x78, !PT ;  /* 0x0000000c0a137812 */ /* 0x000fe200078e7813 */
[----:B-1----:R-:W-:Y:S01]  /*05c0*/  IMAD R3, R12, R15, UR8 ;  /* 0x000000080c037e24 */ /* 0x002fe2000f8e020f */
[----:B------:R-:W-:Y:S01]  /*05d0*/  LEA.HI R9, R9, R2, RZ, 0x2 ;  /* 0x0000000209097211 */ /* 0x000fe200078f10ff */
[----:B------:R-:W-:Y:S01]  /*05e0*/  IMAD.IADD R0, R10, 0x1, -R11 ;  /* 0x000000010a007824 */ /* 0x000fe200078e0a0b */
[----:B------:R-:W-:-:S04]  /*05f0*/  @!UP0 UIADD3 UR4, -UR4, 0x100000, URZ ;  /* 0x0010000004048890 */ /* 0x000fc8000fffe13f */
[----:B------:R-:W-:Y:S02]  /*0600*/  @!UP0 USHF.L.U32 UR5, UR4, 0xb, URZ ;  /* 0x0000000b04058899 */ /* 0x000fe4000800063f */
[----:B------:R-:W-:Y:S01]  /*0610*/  @!UP0 USHF.L.U32 UR4, UR4, 0x1, URZ ;  /* 0x0000000104048899 */ /* 0x000fe2000800063f */
[----:B------:R-:W-:Y:S01]  /*0620*/  VIADD R10, R5, 0xffffffff ;  /* 0xffffffff050a7836 */ /* 0x000fe20000000000 */
[----:B------:R-:W-:Y:S02]  /*0630*/  LOP3.LUT R9, R9, 0xfffffffc, RZ, 0xc0, !PT ;  /* 0xfffffffc09097812 */ /* 0x000fe400078ec0ff */
[----:B------:R-:W-:Y:S01]  /*0640*/  ISETP.NE.AND P4, PT, R0, R3, PT ;  /* 0x000000030000720c */ /* 0x000fe20003f85270 */
[----:B-----5:R-:W-:Y:S01]  /*0650*/  @!UP0 ULEA UR6, UR7, UR6, 0x18 ;  /* 0x0000000607068291 */ /* 0x020fe2000f8ec03f */
[----:B------:R-:W-:Y:S01]  /*0660*/  ISETP.GE.U32.AND P6, PT, R10, 0x2, PT ;  /* 0x000000020a00780c */ /* 0x000fe20003fc6070 */
[----:B------:R-:W-:Y:S01]  /*0670*/  IMAD.IADD R0, R2, 0x1, -R9 ;  /* 0x0000000102007824 */ /* 0x000fe200078e0a09 */
[----:B------:R-:W-:Y:S01]  /*0680*/  VOTEU.ALL UP0, P0 ;  /* 0x00000000003f7886 */ /* 0x000fe20000000000 */
[----:B------:R-:W-:Y:S01]  /*0690*/  LOP3.LUT P0, RZ, R8, 0x7, RZ, 0xc0, !PT ;  /* 0x0000000708ff7812 */ /* 0x000fe2000780c0ff */
[----:B0-----:R-:W-:Y:S01]  /*06a0*/  IMAD.MOV R20, RZ, RZ, -R13 ;  /* 0x000000ffff147224 */ /* 0x001fe200078e0a0d */
[----:B------:R-:W-:-:S02]  /*06b0*/  LOP3.LUT R11, R63, 0x7f, RZ, 0xc0, !PT ;  /* 0x0000007f3f0b7812 */ /* 0x000fc400078ec0ff */
[C---:B------:R-:W-:Y:S01]  /*06c0*/  ISETP.NE.AND P1, PT, R0.reuse, 0x3, PT ;  /* 0x000000030000780c */ /* 0x040fe20003f25270 */
[----:B--2---:R-:W-:Y:S01]  /*06d0*/  IMAD R9, R7, R20, R4 ;  /* 0x0000001407097224 */ /* 0x004fe200078e0204 */
[C---:B------:R-:W-:Y:S02]  /*06e0*/  ISETP.LT.U32.AND P0, PT, R19.reuse, 0x4, !P0 ;  /* 0x000000041300780c */ /* 0x040fe40004701070 */
[----:B------:R-:W-:Y:S01]  /*06f0*/  @P4 LEA.HI R2, R19, R19, RZ, 0x1 ;  /* 0x0000001313024211 */ /* 0x000fe200078f08ff */
[----:B------:R-:W0:Y:S02]  /*0700*/  FENCE.VIEW.ASYNC.S ;  /* 0x00000000000073c6 */ /* 0x000e240000000000 */
[----:B0-----:R0:W1:Y:S01]  /*0710*/  @!UP0 SYNCS.EXCH.64 URZ, [UR6+0x50], UR4 ;  /* 0x00005004063f85b2 */ /* 0x0010620008000100 */
[----:B------:R-:W-:Y:S02]  /*0720*/  ISETP.EQ.OR P1, PT, R0, RZ, !P1 ;  /* 0x000000ff0000720c */ /* 0x000fe40004f22670 */
[----:B------:R-:W-:-:S02]  /*0730*/  @P4 SHF.R.S32.HI R2, RZ, 0x1, R2 ;  /* 0x00000001ff024819 */ /* 0x000fc40000011402 */
[----:B------:R-:W-:Y:S02]  /*0740*/  ISETP.EQ.AND P1, PT, R5, RZ, P1 ;  /* 0x000000ff0500720c */ /* 0x000fe40000f22270 */
[----:B------:R-:W-:Y:S02]  /*0750*/  @P4 ISETP.NE.AND P5, PT, R2, R9, PT ;  /* 0x000000090200420c */ /* 0x000fe40003fa5270 */
[----:B------:R-:W-:Y:S02]  /*0760*/  SEL R9, RZ, 0x1, !P0 ;  /* 0x00000001ff097807 */ /* 0x000fe40004000000 */
[----:B------:R-:W-:Y:S02]  /*0770*/  @P4 SEL R22, RZ, 0x1, P5 ;  /* 0x00000001ff164807 */ /* 0x000fe40002800000 */
[----:B------:R-:W-:Y:S02]  /*0780*/  SEL R18, RZ, 0x1, !P1 ;  /* 0x00000001ff127807 */ /* 0x000fe40004800000 */
[----:B------:R-:W-:Y:S01]  /*0790*/  LOP3.LUT R22, R22, R9, RZ, 0xc0, !PT ;  /* 0x0000000916167212 */ /* 0x000fe200078ec0ff */
[----:B------:R0:W2:Y:S01]  /*07a0*/  @!UP1 SYNCS.EXCH.64 URZ, [UR6+0x58], UR4 ;  /* 0x00005804063f95b2 */ /* 0x0000a20008000100 */
[----:B------:R-:W-:Y:S01]  /*07b0*/  SEL R18, R18, 0x2, P6 ;  /* 0x0000000212127807 */ /* 0x000fe20003000000 */
[----:B------:R-:W-:Y:S01]  /*07c0*/  NOP ;  /* 0x0000000000007918 */ /* 0x000fe20000000000 */
[----:B------:R-:W-:Y:S05]  /*07d0*/  @!P2 BRA `(.L_x_3) ;  /* 0x000000000008a947 */ /* 0x000fea0003800000 */
[----:B-12-4-:R-:W-:Y:S01]  /*07e0*/  UCGABAR_ARV ;  /* 0x00000000000079c7 */ /* 0x016fe20008000000 */
[----:B------:R-:W-:Y:S05]  /*07f0*/  BRA `(.L_x_4) ;  /* 0x0000000000047947 */ /* 0x000fea0003800000 */
.L_x_3:
[----:B-12-4-:R-:W-:Y:S01]  /*0800*/  NOP ;  /* 0x0000000000007918 */ /* 0x016fe20000000000 */
.L_x_4:
[----:B------:R-:W1:Y:S01]  /*0810*/  LDC R2, c[0x0][0x65c] ;  /* 0x00019700ff027b82 */ /* 0x000e620000000800 */
[----:B------:R-:W-:Y:S02]  /*0820*/  IMAD.U32 R8, RZ, RZ, UR8 ;  /* 0x00000008ff087e24 */ /* 0x000fe4000f8e00ff */
[----:B------:R-:W-:Y:S01]  /*0830*/  IMAD.MOV.U32 R9, RZ, RZ, RZ ;  /* 0x000000ffff097224 */ /* 0x000fe200078e00ff */
[----:B-1----:R-:W-:-:S04]  /*0840*/  ISETP.NE.AND P1, PT, R2, 0x1, PT ;  /* 0x000000010200780c */ /* 0x002fc80003f25270 */
[----:B------:R-:W-:-:S09]  /*0850*/  P2R R5, PR, RZ, 0x2 ;  /* 0x00000002ff057803 */ /* 0x000fd20000000000 */
[----:B------:R-:W1:Y:S01]  /*0860*/  @P1 LDC R17, c[0x0][0x10] ;  /* 0x00000400ff111b82 */ /* 0x000e620000000800 */
[----:B------:R-:W-:Y:S02]  /*0870*/  @P1 IMAD.MOV.U32 R5, RZ, RZ, RZ ;  /* 0x000000ffff051224 */ /* 0x000fe400078e00ff */
[----:B------:R-:W-:-:S05]  /*0880*/  @P1 IMAD.MOV.U32 R15, RZ, RZ, RZ ;  /* 0x000000ffff0f1224 */ /* 0x000fca00078e00ff */
[----:B------:R-:W2:Y:S01]  /*0890*/  @!P1 LDC R13, c[0x0][0xc] ;  /* 0x00000300ff0d9b82 */ /* 0x000ea20000000800 */
[----:B0-----:R-:W-:Y:S01]  /*08a0*/  ULDC UR4, c[0x0][0xc] ;  /* 0x0000030000047ab9 */ /* 0x001fe20000000800 */
[----:B------:R-:W-:Y:S01]  /*08b0*/  ULDC UR5, c[0x0][0x10] ;  /* 0x0000040000057ab9 */ /* 0x000fe20000000800 */
[----:B------:R-:W-:Y:S01]  /*08c0*/  ULDC UR6, c[0x0][0x14] ;  /* 0x0000050000067ab9 */ /* 0x000fe20000000800 */
[----:B------:R-:W-:-:S04]  /*08d0*/  UIMAD.WIDE.U32 UR4, UR4, UR5, URZ ;  /* 0x00000005040472a5 */ /* 0x000fc8000f8e003f */
[----:B------:R-:W-:Y:S02]  /*08e0*/  UIMAD.WIDE.U32 UR38, UR4, UR6, URZ ;  /* 0x00000006042672a5 */ /* 0x000fe4000f8e003f */
[----:B------:R-:W-:-:S04]  /*08f0*/  UIMAD UR41, UR5, UR6, URZ ;  /* 0x00000006052972a4 */ /* 0x000fc8000f8e023f */
[----:B------:R-:W-:Y:S01]  /*0900*/  UIADD3 UR41, UR39, UR41, URZ ;  /* 0x0000002927297290 */ /* 0x000fe2000fffe03f */
[----:B-1----:R-:W-:-:S04]  /*0910*/  @P1 IMAD.WIDE.U32 R16, R17, UR8, R4 ;  /* 0x0000000811101c25 */ /* 0x002fc8000f8e0004 */
[----:B------:R-:W-:Y:S02]  /*0920*/  @P1 IMAD.IADD R17, R17, 0x1, R15 ;  /* 0x0000000111111824 */ /* 0x000fe400078e020f */
[----:B--2---:R-:W-:-:S04]  /*0930*/  @!P1 IMAD.WIDE.U32 R8, R4, R13, R8 ;  /* 0x0000000d04089225 */ /* 0x004fc800078e0008 */
[----:B------:R-:W-:Y:S02]  /*0940*/  @!P1 IMAD.MOV.U32 R16, RZ, RZ, R8 ;  /* 0x000000ffff109224 */ /* 0x000fe400078e0008 */
[----:B------:R-:W-:Y:S01]  /*0950*/  @!P1 IMAD.MOV.U32 R17, RZ, RZ, R9 ;  /* 0x000000ffff119224 */ /* 0x000fe200078e0009 */
[----:B------:R-:W-:Y:S06]  /*0960*/  @!P2 BRA `(.L_x_5) ;  /* 0x00000000000ca947 */ /* 0x000fec0003800000 */
[----:B------:R-:W-:Y:S01]  /*0970*/  UCGABAR_WAIT ;  /* 0x0000000000007dc7 */ /* 0x000fe20008000000 */
[----:B------:R-:W-:Y:S01]  /*0980*/  CCTL.IVALL ;  /* 0x00000000ff00798f */ /* 0x000fe20002000000 */
[----:B------:R-:W-:Y:S05]  /*0990*/  BRA `(.L_x_6) ;  /* 0x0000000000047947 */ /* 0x000fea0003800000 */
.L_x_5:
[----:B------:R-:W-:Y:S06]  /*09a0*/  BAR.SYNC.DEFER_BLOCKING 0x0 ;  /* 0x0000000000007b1d */ /* 0x000fec0000010000 */
.L_x_6:
[----:B------:R-:W-:Y:S05]  /*09b0*/  @!P3 BRA `(.L_x_7) ;  /* 0x0000004000f8b947 */ /* 0x000fea0003800000 */
[----:B------:R-:W-:-:S13]  /*09c0*/  ISETP.GT.U32.AND P0, PT, R10, 0x1, PT ;  /* 0x000000010a00780c */ /* 0x000fda0003f04070 */
[----:B------:R-:W-:Y:S05]  /*09d0*/  @P0 EXIT ;  /* 0x000000000000094d */ /* 0x000fea0003800000 */
[----:B------:R-:W-:Y:S01]  /*09e0*/  ULDC.64 UR4, c[0x0][0x650] ;  /* 0x0001940000047ab9 */ /* 0x000fe20000000a00 */
[----:B------:R-:W-:Y:S01]  /*09f0*/  PRMT R0, RZ, 0x7610, R0 ;  /* 0x00007610ff007816 */ /* 0x000fe20000000000 */
[----:B------:R-:W-:Y:S01]  /*0a00*/  IMAD.MOV.U32 R71, RZ, RZ, -0x1 ;  /* 0xffffffffff477424 */ /* 0x000fe200078e00ff */
[----:B------:R-:W-:Y:S01]  /*0a10*/  ISETP.GE.U32.AND P0, PT, R16, UR4, PT ;  /* 0x0000000410007c0c */ /* 0x000fe2000bf06070 */
[----:B------:R-:W-:Y:S02]  /*0a20*/  IMAD.MOV.U32 R70, RZ, RZ, -0x1 ;  /* 0xffffffffff467424 */ /* 0x000fe400078e00ff */
[----:B------:R-:W-:Y:S01]  /*0a30*/  IMAD.MOV.U32 R69, RZ, RZ, -0x1 ;  /* 0xffffffffff457424 */ /* 0x000fe200078e00ff */
[----:B------:R-:W-:-:S13]  /*0a40*/  ISETP.GE.U32.AND.EX P0, PT, R17, UR5, PT, P0 ;  /* 0x0000000511007c0c */ /* 0x000fda000bf06100 */
[----:B------:R-:W-:Y:S05]  /*0a50*/  @P0 BRA `(.L_x_8) ;  /* 0x0000000400280947 */ /* 0x000fea0003800000 */
[----:B------:R-:W0:Y:S01]  /*0a60*/  LDC.64 R24, c[0x0][0x628] ;  /* 0x00018a00ff187b82 */ /* 0x000e220000000a00 */
[----:B------:R-:W-:Y:S02]  /*0a70*/  IMAD.MOV.U32 R8, RZ, RZ, R16 ;  /* 0x000000ffff087224 */ /* 0x000fe400078e0010 */
[----:B------:R-:W-:-:S05]  /*0a80*/  IMAD.MOV.U32 R9, RZ, RZ, R17 ;  /* 0x000000ffff097224 */ /* 0x000fca00078e0011 */
[----:B------:R-:W1:Y:S08]  /*0a90*/  LDC R0, c[0x0][0x630] ;  /* 0x00018c00ff007b82 */ /* 0x000e700000000800 */
[----:B------:R-:W2:Y:S01]  /*0aa0*/  LDC.64 R26, c[0x0][0x620] ;  /* 0x00018800ff1a7b82 */ /* 0x000ea20000000a00 */
[----:B0-----:R-:W-:-:S04]  /*0ab0*/  ISETP.NE.U32.AND P0, PT, R24, RZ, PT ;  /* 0x000000ff1800720c */ /* 0x001fc80003f05070 */
[----:B------:R-:W-:-:S13]  /*0ac0*/  ISETP.NE.AND.EX P0, PT, R25, RZ, PT, P0 ;  /* 0x000000ff1900720c */ /* 0x000fda0003f05300 */
[----:B-12---:R-:W-:Y:S05]  /*0ad0*/  @!P0 BRA `(.L_x_9) ;  /* 0x0000000000288947 */ /* 0x006fea0003800000 */
[----:B------:R-:W0:Y:S02]  /*0ae0*/  LDC R15, c[0x0][0x634] ;  /* 0x00018d00ff0f7b82 */ /* 0x000e240000000800 */
[----:B0-----:R-:W-:-:S05]  /*0af0*/  IADD3 R15, P0, R16, R15, RZ ;  /* 0x0000000f100f7210 */ /* 0x001fca0007f1e0ff */
[----:B------:R-:W-:-:S04]  /*0b00*/  IMAD.X R21, RZ, RZ, R17, P0 ;  /* 0x000000ffff157224 */ /* 0x000fc800000e0611 */
[----:B------:R-:W-:-:S04]  /*0b10*/  IMAD.WIDE.U32 R8, R21, R24, RZ ;  /* 0x0000001815087225 */ /* 0x000fc800078e00ff */
[----:B------:R-:W-:-:S04]  /*0b20*/  IMAD.WIDE.U32 R12, P0, R15, R25, R8 ;  /* 0x000000190f0c7225 */ /* 0x000fc80007800008 */
[----:B------:R-:W-:-:S04]  /*0b30*/  IMAD.WIDE.U32 R8, R15, R24, RZ ;  /* 0x000000180f087225 */ /* 0x000fc800078e00ff */
[----:B------:R-:W-:Y:S01]  /*0b40*/  IMAD.X R15, RZ, RZ, RZ, P0 ;  /* 0x000000ffff0f7224 */ /* 0x000fe200000e06ff */
[----:B------:R-:W-:Y:S01]  /*0b50*/  IADD3 RZ, P0, R9, R12, RZ ;  /* 0x0000000c09ff7210 */ /* 0x000fe20007f1e0ff */
[----:B------:R-:W-:-:S04]  /*0b60*/  IMAD.MOV.U32 R14, RZ, RZ, R13 ;  /* 0x000000ffff0e7224 */ /* 0x000fc800078e000d */
[----:B------:R-:W-:-:S08]  /*0b70*/  IMAD.WIDE.U32.X R8, R21, R25, R14, P0 ;  /* 0x0000001915087225 */ /* 0x000fd000000e040e */
.L_x_9:
[----:B------:R-:W0:Y:S01]  /*0b80*/  LDC.64 R28, c[0x0][0x640] ;  /* 0x00019000ff1c7b82 */ /* 0x000e220000000a00 */
[--C-:B------:R-:W-:Y:S01]  /*0b90*/  SHF.R.U64 R69, R8, R0, R9.reuse ;  /* 0x0000000008457219 */ /* 0x100fe20000001209 */
[----:B------:R-:W-:Y:S01]  /*0ba0*/  IMAD R20, R7, R20, R4 ;  /* 0x0000001407147224 */ /* 0x000fe200078e0204 */
[----:B------:R-:W-:Y:S02]  /*0bb0*/  SHF.R.U32.HI R0, RZ, R0, R9 ;  /* 0x00000000ff007219 */ /* 0x000fe40000011609 */
[----:B------:R-:W-:-:S03]  /*0bc0*/  IADD3 R5, P0, RZ, -R69, RZ ;  /* 0x80000045ff057210 */ /* 0x000fc60007f1e0ff */
[----:B------:R-:W1:Y:S02]  /*0bd0*/  LDC R12, c[0x0][0x618] ;  /* 0x00018600ff0c7b82 */ /* 0x000e640000000800 */
[----:B------:R-:W-:-:S04]  /*0be0*/  IMAD.X R9, RZ, RZ, ~R0, P0 ;  /* 0x000000ffff097224 */ /* 0x000fc800000e0e00 */
[-C--:B------:R-:W-:Y:S02]  /*0bf0*/  IMAD R0, R9, R26.reuse, RZ ;  /* 0x0000001a09007224 */ /* 0x080fe400078e02ff */
[----:B------:R-:W2:Y:S01]  /*0c00*/  LDC R14, c[0x0][0x608] ;  /* 0x00018200ff0e7b82 */ /* 0x000ea20000000800 */
[----:B------:R-:W-:-:S04]  /*0c10*/  IMAD.WIDE.U32 R8, R5, R26, R16 ;  /* 0x0000001a05087225 */ /* 0x000fc800078e0010 */
[----:B------:R-:W-:Y:S02]  /*0c20*/  IMAD R5, R5, R27, R0 ;  /* 0x0000001b05057224 */ /* 0x000fe400078e0200 */
[----:B------:R-:W-:Y:S01]  /*0c30*/  IMAD.MOV.U32 R27, RZ, RZ, 0x1 ;  /* 0x00000001ff1b7424 */ /* 0x000fe200078e00ff */
[----:B------:R-:W3:Y:S01]  /*0c40*/  LDC R24, c[0x0][0x658] ;  /* 0x00019600ff187b82 */ /* 0x000ee20000000800 */
[----:B------:R-:W-:Y:S01]  /*0c50*/  IMAD.IADD R5, R9, 0x1, R5 ;  /* 0x0000000109057824 */ /* 0x000fe200078e0205 */
[----:B0-----:R-:W-:Y:S01]  /*0c60*/  ISETP.NE.U32.AND P0, PT, R28, RZ, PT ;  /* 0x000000ff1c00720c */ /* 0x001fe20003f05070 */
[----:B------:R-:W-:-:S03]  /*0c70*/  IMAD.MOV.U32 R9, RZ, RZ, -0x1 ;  /* 0xffffffffff097424 */ /* 0x000fc600078e00ff */
[----:B------:R-:W-:Y:S02]  /*0c80*/  ISETP.NE.AND.EX P0, PT, R29, RZ, PT, P0 ;  /* 0x000000ff1d00720c */ /* 0x000fe40003f05300 */
[----:B------:R-:W0:Y:S01]  /*0c90*/  LDC R21, c[0x0][0x600] ;  /* 0x00018000ff157b82 */ /* 0x000e220000000800 */
[-CC-:B-1----:R-:W-:Y:S02]  /*0ca0*/  SHF.R.U64 R10, R8, R12.reuse, R5.reuse ;  /* 0x0000000c080a7219 */ /* 0x182fe40000001205 */
[----:B------:R-:W-:-:S05]  /*0cb0*/  SHF.R.U32.HI R5, RZ, R12, R5 ;  /* 0x0000000cff057219 */ /* 0x000fca0000011605 */
[----:B------:R-:W1:Y:S01]  /*0cc0*/  LDC R23, c[0x0][0x648] ;  /* 0x00019200ff177b82 */ /* 0x000e620000000800 */
[-CC-:B--2---:R-:W-:Y:S02]  /*0cd0*/  SHF.R.U64 R30, R10, R14.reuse, R5.reuse ;  /* 0x0000000e0a1e7219 */ /* 0x184fe40000001205 */
[----:B------:R-:W-:-:S05]  /*0ce0*/  SHF.R.U32.HI R5, RZ, R14, R5 ;  /* 0x0000000eff057219 */ /* 0x000fca0000011605 */
[----:B------:R-:W2:Y:S01]  /*0cf0*/  LDC R25, c[0x0][0x638] ;  /* 0x00018e00ff197b82 */ /* 0x000ea20000000800 */
[-CC-:B---3--:R-:W-:Y:S02]  /*0d00*/  SHF.R.U64 R14, R30, R24.reuse, R5.reuse ;  /* 0x000000181e0e7219 */ /* 0x188fe40000001205 */
[-C--:B------:R-:W-:Y:S02]  /*0d10*/  SHF.L.U32 R0, R9, R24.reuse, RZ ;  /* 0x0000001809007219 */ /* 0x080fe400000006ff */
[----:B------:R-:W-:Y:S01]  /*0d20*/  SHF.R.U32.HI R5, RZ, R24, R5 ;  /* 0x00000018ff057219 */ /* 0x000fe20000011605 */
[----:B------:R-:W-:Y:S01]  /*0d30*/  IMAD.MOV.U32 R4, RZ, RZ, R14 ;  /* 0x000000ffff047224 */ /* 0x000fe200078e000e */
[----:B------:R-:W-:Y:S01]  /*0d40*/  LOP3.LUT R7, RZ, R0, RZ, 0x33, !PT ;  /* 0x00000000ff077212 */ /* 0x000fe200078e33ff */
[----:B------:R-:W3:Y:S01]  /*0d50*/  LDC R26, c[0x0][0x610] ;  /* 0x00018400ff1a7b82 */ /* 0x000ee20000000800 */
[----:B------:R-:W-:Y:S05]  /*0d60*/  @!P0 BRA `(.L_x_10) ;  /* 0x0000000000288947 */ /* 0x000fea0003800000 */
[----:B------:R-:W4:Y:S02]  /*0d70*/  LDC R13, c[0x0][0x64c] ;  /* 0x00019300ff0d7b82 */ /* 0x000f240000000800 */
[----:B----4-:R-:W-:-:S05]  /*0d80*/  IADD3 R13, P0, R14, R13, RZ ;  /* 0x0000000d0e0d7210 */ /* 0x010fca0007f1e0ff */
        /* <DEDUP_REMOVED lines=8> */
.L_x_10:
[----:B-1----:R-:W-:Y:S01]  /*0e10*/  SHF.R.U64 R4, R4, R23, R5 ;  /* 0x0000001704047219 */ /* 0x002fe20000001205 */
[----:B0-----:R-:W-:Y:S01]  /*0e20*/  VIADD R5, R21, 0xffffffff ;  /* 0xffffffff15057836 */ /* 0x001fe20000000000 */
[----:B------:R-:W-:Y:S02]  /*0e30*/  SHF.L.U32 R0, R27, R24, RZ ;  /* 0x000000181b007219 */ /* 0x000fe400000006ff */
[----:B------:R-:W-:Y:S01]  /*0e40*/  LOP3.LUT R7, R30, R7, RZ, 0xc0, !PT ;  /* 0x000000071e077212 */ /* 0x000fe200078ec0ff */
[----:B------:R-:W-:Y:S01]  /*0e50*/  IMAD.MOV R8, RZ, RZ, -R4 ;  /* 0x000000ffff087224 */ /* 0x000fe200078e0a04 */
[----:B------:R-:W-:Y:S02]  /*0e60*/  SEL R3, R3, R20, !P1 ;  /* 0x0000001403037207 */ /* 0x000fe40004800000 */
[----:B------:R-:W-:Y:S01]  /*0e70*/  LOP3.LUT R5, R10, R5, RZ, 0xc0, !PT ;  /* 0x000000050a057212 */ /* 0x000fe200078ec0ff */
[----:B------:R-:W-:Y:S02]  /*0e80*/  IMAD R4, R0, R4, R7 ;  /* 0x0000000400047224 */ /* 0x000fe400078e0207 */
[----:B--2---:R-:W-:-:S02]  /*0e90*/  IMAD R0, R8, R25, R14 ;  /* 0x0000001908007224 */ /* 0x004fc400078e020e */
[----:B---3--:R-:W-:Y:S02]  /*0ea0*/  IMAD R3, R4, R26, R3 ;  /* 0x0000001a04037224 */ /* 0x008fe400078e0203 */
[----:B------:R-:W-:Y:S02]  /*0eb0*/  IMAD.MOV.U32 R7, RZ, RZ, 0x1 ;  /* 0x00000001ff077424 */ /* 0x000fe400078e00ff */
[----:B------:R-:W-:-:S03]  /*0ec0*/  IMAD R4, R0, R21, R5 ;  /* 0x0000001500047224 */ /* 0x000fc600078e0205 */
[----:B------:R-:W-:Y:S02]  /*0ed0*/  PRMT R0, R7, 0x7610, R0 ;  /* 0x0000761007007816 */ /* 0x000fe40000000000 */
[----:B------:R-:W-:Y:S02]  /*0ee0*/  SEL R70, R4, R3, !P1 ;  /* 0x0000000304467207 */ /* 0x000fe40004800000 */
[----:B------:R-:W-:-:S07]  /*0ef0*/  SEL R71, R3, R4, !P1 ;  /* 0x0000000403477207 */ /* 0x000fce0004800000 */
.L_x_8:
[----:B------:R-:W-:-:S08]  /*0f00*/  NOP ;  /* 0x0000000000007918 */ /* 0x000fd00000000000 */
[----:B------:R-:W0:Y:S02]  /*0f10*/  USETMAXREG.TRY_ALLOC.CTAPOOL UP0, 0xe8 ;  /* 0x000000e8000079c8 */ /* 0x000e240008000600 */
[----:B0-----:R-:W-:-:S13]  /*0f20*/  PLOP3.LUT P0, PT, PT, PT, UP0, 0x80, 0x0 ;  /* 0x000000000000781c */ /* 0x001fda0003f0f008 */
[----:B------:R-:W-:Y:S05]  /*0f30*/  @!P0 BRA `(.L_x_8) ;  /* 0xfffffffc00f08947 */ /* 0x000fea000383ffff */
[----:B------:R-:W-:Y:S01]  /*0f40*/  ULDC.64 UR4, c[0x0][0x598] ;  /* 0x0001660000047ab9 */ /* 0x000fe20000000a00 */
[----:B------:R-:W-:Y:S01]  /*0f50*/  ULDC.64 UR36, c[0x0][0x208] ;  /* 0x0000820000247ab9 */ /* 0x000fe20000000a00 */
[----:B------:R-:W-:-:S04]  /*0f60*/  ISETP.NE.U32.AND P0, PT, RZ, UR4, PT ;  /* 0x00000004ff007c0c */ /* 0x000fc8000bf05070 */
[----:B------:R-:W-:-:S13]  /*0f70*/  ISETP.NE.AND.EX P0, PT, RZ, UR5, PT, P0 ;  /* 0x00000005ff007c0c */ /* 0x000fda000bf05300 */
[----:B------:R-:W-:Y:S05]  /*0f80*/  @!P0 BRA `(.L_x_11) ;  /* 0x00000000001c8947 */ /* 0x000fea0003800000 */
[----:B------:R-:W0:Y:S02]  /*0f90*/  LDC.64 R4, c[0x0][0x598] ;  /* 0x00016600ff047b82 */ /* 0x000e240000000a00 */
[----:B0-----:R-:W2:Y:S02]  /*0fa0*/  LDG.E.64 R4, desc[UR36][R4.64] ;  /* 0x0000002404047981 */ /* 0x001ea4000c1e1b00 */
[----:B--2---:R-:W-:-:S04]  /*0fb0*/  ISETP.NE.U32.AND P0, PT, R4, RZ, PT ;  /* 0x000000ff0400720c */ /* 0x004fc80003f05070 */
[----:B------:R-:W-:-:S13]  /*0fc0*/  ISETP.NE.AND.EX P0, PT, R5, RZ, PT, P0 ;  /* 0x000000ff0500720c */ /* 0x000fda0003f05300 */
[----:B------:R-:W-:Y:S05]  /*0fd0*/  @!P0 BRA `(.L_x_11) ;  /* 0x0000000000088947 */ /* 0x000fea0003800000 */
[----:B------:R0:W5:Y:S01]  /*0fe0*/  LD.E R23, desc[UR36][R4.64] ;  /* 0x0000002404177980 */ /* 0x000162000c101900 */
[----:B------:R-:W-:Y:S05]  /*0ff0*/  BRA `(.L_x_12) ;  /* 0x0000000000247947 */ /* 0x000fea0003800000 */
.L_x_11:
[----:B------:R-:W-:Y:S02]  /*1000*/  ULDC.64 UR4, c[0x0][0x588] ;  /* 0x0001620000047ab9 */ /* 0x000fe40000000a00 */
[----:B------:R-:W-:-:S04]  /*1010*/  ISETP.NE.U32.AND P0, PT, RZ, UR4, PT ;  /* 0x00000004ff007c0c */ /* 0x000fc8000bf05070 */
[----:B------:R-:W-:-:S13]  /*1020*/  ISETP.NE.AND.EX P0, PT, RZ, UR5, PT, P0 ;  /* 0x00000005ff007c0c */ /* 0x000fda000bf05300 */
[----:B------:R-:W-:Y:S05]  /*1030*/  @!P0 BRA `(.L_x_13) ;  /* 0x00000000000c8947 */ /* 0x000fea0003800000 */
[----:B------:R-:W0:Y:S02]  /*1040*/  LDC.64 R4, c[0x0][0x588] ;  /* 0x00016200ff047b82 */ /* 0x000e240000000a00 */
[----:B0-----:R1:W5:Y:S01]  /*1050*/  LDG.E R23, desc[UR36][R4.64] ;  /* 0x0000002404177981 */ /* 0x001362000c1e1900 */
[----:B------:R-:W-:Y:S05]  /*1060*/  BRA `(.L_x_12) ;  /* 0x0000000000087947 */ /* 0x000fea0003800000 */
.L_x_13:
[----:B------:R-:W-:Y:S02]  /*1070*/  ULDC UR4, c[0x0][0x580] ;  /* 0x0001600000047ab9 */ /* 0x000fe40000000800 */
[----:B------:R-:W-:-:S07]  /*1080*/  IMAD.U32 R23, RZ, RZ, UR4 ;  /* 0x00000004ff177e24 */ /* 0x000fce000f8e00ff */
.L_x_12:
[----:B------:R-:W-:Y:S02]  /*1090*/  ULDC.64 UR4, c[0x0][0x5a0] ;  /* 0x0001680000047ab9 */ /* 0x000fe40000000a00 */
[----:B------:R-:W-:-:S04]  /*10a0*/  ISETP.NE.U32.AND P0, PT, RZ, UR4, PT ;  /* 0x00000004ff007c0c */ /* 0x000fc8000bf05070 */
[----:B------:R-:W-:-:S13]  /*10b0*/  ISETP.NE.AND.EX P0, PT, RZ, UR5, PT, P0 ;  /* 0x00000005ff007c0c */ /* 0x000fda000bf05300 */
[----:B------:R-:W-:Y:S05]  /*10c0*/  @!P0 BRA `(.L_x_14) ;  /* 0x00000000001c8947 */ /* 0x000fea0003800000 */
[----:B01----:R-:W0:Y:S02]  /*10d0*/  LDC.64 R4, c[0x0][0x5a0] ;  /* 0x00016800ff047b82 */ /* 0x003e240000000a00 */
[----:B0-----:R-:W2:Y:S02]  /*10e0*/  LDG.E.64 R4, desc[UR36][R4.64] ;  /* 0x0000002404047981 */ /* 0x001ea4000c1e1b00 */
[----:B--2---:R-:W-:-:S04]  /*10f0*/  ISETP.NE.U32.AND P0, PT, R4, RZ, PT ;  /* 0x000000ff0400720c */ /* 0x004fc80003f05070 */
[----:B------:R-:W-:-:S13]  /*1100*/  ISETP.NE.AND.EX P0, PT, R5, RZ, PT, P0 ;  /* 0x000000ff0500720c */ /* 0x000fda0003f05300 */
[----:B------:R-:W-:Y:S05]  /*1110*/  @!P0 BRA `(.L_x_14) ;  /* 0x0000000000088947 */ /* 0x000fea0003800000 */
[----:B------:R0:W5:Y:S01]  /*1120*/  LD.E R58, desc[UR36][R4.64] ;  /* 0x00000024043a7980 */ /* 0x000162000c101900 */
[----:B------:R-:W-:Y:S05]  /*1130*/  BRA `(.L_x_15) ;  /* 0x0000000000247947 */ /* 0x000fea0003800000 */
.L_x_14:
[----:B------:R-:W-:Y:S02]  /*1140*/  ULDC.64 UR4, c[0x0][0x590] ;  /* 0x0001640000047ab9 */ /* 0x000fe40000000a00 */
[----:B------:R-:W-:-:S04]  /*1150*/  ISETP.NE.U32.AND P0, PT, RZ, UR4, PT ;  /* 0x00000004ff007c0c */ /* 0x000fc8000bf05070 */
[----:B------:R-:W-:-:S13]  /*1160*/  ISETP.NE.AND.EX P0, PT, RZ, UR5, PT, P0 ;  /* 0x00000005ff007c0c */ /* 0x000fda000bf05300 */
[----:B------:R-:W-:Y:S05]  /*1170*/  @!P0 BRA `(.L_x_16) ;  /* 0x00000000000c8947 */ /* 0x000fea0003800000 */
[----:B------:R-:W2:Y:S02]  /*1180*/  LDC.64 R58, c[0x0][0x590] ;  /* 0x00016400ff3a7b82 */ /* 0x000ea40000000a00 */
[----:B--2---:R2:W5:Y:S01]  /*1190*/  LDG.E R58, desc[UR36][R58.64] ;  /* 0x000000243a3a7981 */ /* 0x004562000c1e1900 */
[----:B------:R-:W-:Y:S05]  /*11a0*/  BRA `(.L_x_15) ;  /* 0x0000000000087947 */ /* 0x000fea0003800000 */
.L_x_16:
[----:B------:R-:W-:Y:S02]  /*11b0*/  ULDC UR4, c[0x0][0x584] ;  /* 0x0001610000047ab9 */ /* 0x000fe40000000800 */
[----:B------:R-:W-:-:S07]  /*11c0*/  IMAD.U32 R58, RZ, RZ, UR4 ;  /* 0x00000004ff3a7e24 */ /* 0x000fce000f8e00ff */
.L_x_15:
[----:B------:R-:W-:-:S13]  /*11d0*/  LOP3.LUT P0, RZ, R0, 0xff, RZ, 0xc0, !PT ;  /* 0x000000ff00ff7812 */ /* 0x000fda000780c0ff */
[----:B------:R-:W-:Y:S05]  /*11e0*/  @!P0 EXIT ;  /* 0x000000000000894d */ /* 0x000fea0003800000 */
[----:B------:R-:W3:Y:S01]  /*11f0*/  LDC R61, c[0x0][0x658] ;  /* 0x00019600ff3d7b82 */ /* 0x000ee20000000800 */
[----:B------:R-:W-:Y:S01]  /*1200*/  ULDC.64 UR6, c[0x0][0x288] ;  /* 0x0000a20000067ab9 */ /* 0x000fe20000000a00 */
[----:B------:R-:W-:Y:S01]  /*1210*/  LOP3.LUT R6, R6, 0x1, RZ, 0xc0, !PT ;  /* 0x0000000106067812 */ /* 0x000fe200078ec0ff */
[----:B------:R-:W-:Y:S01]  /*1220*/  UIADD3 UR4, UR7, 0x7f, URZ ;  /* 0x0000007f07047890 */ /* 0x000fe2000fffe03f */
[----:B------:R-:W-:Y:S01]  /*1230*/  SHF.R.U32.HI R0, RZ, 0x2, R63 ;  /* 0x00000002ff007819 */ /* 0x000fe2000001163f */
[----:B------:R-:W-:Y:S01]  /*1240*/  IMAD.U32 R3, RZ, RZ, UR6 ;  /* 0x00000006ff037e24 */ /* 0x000fe2000f8e00ff */
[----:B------:R-:W-:Y:S01]  /*1250*/  SHF.R.U32.HI R11, RZ, 0x1, R11 ;  /* 0x00000001ff0b7819 */ /* 0x000fe2000001160b */
[----:B------:R-:W-:Y:S01]  /*1260*/  USHF.R.S32.HI UR5, URZ, 0x1f, UR4 ;  /* 0x0000001f3f057899 */ /* 0x000fe20008011404 */
[----:B01----:R-:W0:Y:S01]  /*1270*/  LDC.64 R4, c[0x0][0x5c8] ;  /* 0x00017200ff047b82 */ /* 0x003e220000000a00 */
[----:B------:R-:W-:Y:S01]  /*1280*/  LOP3.LUT R62, R63, 0x3, RZ, 0xc0, !PT ;  /* 0x000000033f3e7812 */ /* 0x000fe200078ec0ff */
[----:B------:R-:W-:Y:S01]  /*1290*/  IMAD.SHL.U32 R7, R6, 0x40, RZ ;  /* 0x0000004006077824 */ /* 0x000fe200078e00ff */
[----:B------:R-:W-:Y:S01]  /*12a0*/  LOP3.LUT R0, R0, 0x7, RZ, 0xc0, !PT ;  /* 0x0000000700007812 */ /* 0x000fe200078ec0ff */
[----:B------:R-:W-:Y:S01]  /*12b0*/  ULEA.HI UR5, UR5, UR4, URZ, 0x7 ;  /* 0x0000000405057291 */ /* 0x000fe2000f8f383f */
[----:B------:R-:W-:Y:S01]  /*12c0*/  LOP3.LUT R11, R11, 0x30, RZ, 0xc0, !PT ;  /* 0x000000300b0b7812 */ /* 0x000fe200078ec0ff */
[----:B------:R-:W-:Y:S01]  /*12d0*/  IMAD R62, R62, -0x2, R3 ;  /* 0xfffffffe3e3e7824 */ /* 0x000fe200078e0203 */
[--C-:B------:R-:W-:Y:S01]  /*12e0*/  LOP3.LUT R56, R7, 0x40, R0.reuse, 0xe2, !PT ;  /* 0x0000004007387812 */ /* 0x100fe200078ee200 */
[----:B------:R-:W1:Y:S01]  /*12f0*/  LDC R65, c[0x0][0x600] ;  /* 0x00018000ff417b82 */ /* 0x000e620000000800 */
[----:B------:R-:W-:Y:S01]  /*1300*/  IADD3 R3, RZ, -R11, -R0 ;  /* 0x8000000bff037210 */ /* 0x000fe20007ffe800 */
[----:B------:R-:W-:Y:S01]  /*1310*/  IMAD.MOV.U32 R0, RZ, RZ, -0x1 ;  /* 0xffffffffff007424 */ /* 0x000fe200078e00ff */
[----:B------:R-:W-:Y:S01]  /*1320*/  USHF.R.S32.HI UR43, URZ, 0x7, UR5 ;  /* 0x000000073f2b7899 */ /* 0x000fe20008011405 */
[----:B------:R-:W-:Y:S01]  /*1330*/  IMAD.MOV.U32 R8, RZ, RZ, 0x1 ;  /* 0x00000001ff087424 */ /* 0x000fe200078e00ff */
[C---:B------:R-:W-:Y:S01]  /*1340*/  LOP3.LUT R64, R63.reuse, 0x80, RZ, 0xc0, !PT ;  /* 0x000000803f407812 */ /* 0x040fe200078ec0ff */
[----:B------:R-:W-:Y:S01]  /*1350*/  IMAD R3, R6, -0x40, R3 ;  /* 0xffffffc006037824 */ /* 0x000fe200078e0203 */
[----:B------:R-:W-:Y:S01]  /*1360*/  UISETP.LT.AND UP0, UPT, UR43, 0x1, UPT ;  /* 0x000000012b00788c */ /* 0x000fe2000bf01270 */
[----:B---3--:R-:W-:Y:S01]  /*1370*/  SHF.L.U32 R0, R0, R61, RZ ;  /* 0x0000003d00007219 */ /* 0x008fe200000006ff */
[----:B------:R-:W-:Y:S01]  /*1380*/  ULDC UR4, c[0x0][0x284] ;  /* 0x0000a10000047ab9 */ /* 0x000fe20000000800 */
[----:B------:R-:W-:Y:S01]  /*1390*/  LOP3.LUT R56, R56, R11, RZ, 0xfc, !PT ;  /* 0x0000000b38387212 */ /* 0x000fe200078efcff */
[----:B------:R-:W-:Y:S01]  /*13a0*/  USEL UR44, UR43, 0x1, UP0 ;  /* 0x000000012b2c7887 */ /* 0x000fe20008000000 */
[----:B------:R-:W-:Y:S01]  /*13b0*/  SHF.L.U32 R61, R8, R61, RZ ;  /* 0x0000003d083d7219 */ /* 0x000fe200000006ff */
[----:B------:R-:W-:Y:S01]  /*13c0*/  IMAD.SHL.U32 R63, R63, 0x2, RZ ;  /* 0x000000023f3f7824 */ /* 0x000fe200078e00ff */
[----:B------:R-:W-:Y:S01]  /*13d0*/  LOP3.LUT R68, R18, 0x1, RZ, 0xfc, !PT ;  /* 0x0000000112447812 */ /* 0x000fe200078efcff */
[----:B------:R-:W-:Y:S01]  /*13e0*/  VIADD R67, R3, UR4 ;  /* 0x0000000403437c36 */ /* 0x000fe20008000000 */
[C---:B0-----:R-:W-:Y:S01]  /*13f0*/  SHF.L.U64.HI R60, R4.reuse, 0x3, R5 ;  /* 0x00000003043c7819 */ /* 0x041fe20000010205 */
[----:B--2---:R-:W-:Y:S01]  /*1400*/  IMAD.SHL.U32 R59, R4, 0x8, RZ ;  /* 0x00000008043b7824 */ /* 0x004fe200078e00ff */
[----:B------:R-:W-:Y:S01]  /*1410*/  SHF.R.U32.HI R64, RZ, 0x7, R64 ;  /* 0x00000007ff407819 */ /* 0x000fe20000011640 */
[----:B------:R-:W-:Y:S01]  /*1420*/  IMAD.MOV.U32 R57, RZ, RZ, RZ ;  /* 0x000000ffff397224 */ /* 0x000fe200078e00ff */
[----:B------:R-:W-:Y:S01]  /*1430*/  LOP3.LUT R66, RZ, R0, RZ, 0x33, !PT ;  /* 0x00000000ff427212 */ /* 0x000fe200078e33ff */
[----:B------:R-:W-:Y:S01]  /*1440*/  UIADD3 UR44, UR43, -UR44, URZ ;  /* 0x8000002c2b2c7290 */ /* 0x000fe2000fffe03f */
[----:B------:R-:W-:Y:S01]  /*1450*/  UMOV UR40, URZ ;  /* 0x0000003f00287c82 */ /* 0x000fe20008000000 */
[----:B-1----:R-:W-:Y:S01]  /*1460*/  VIADD R65, R65, 0xffffffff ;  /* 0xffffffff41417836 */ /* 0x002fe20000000000 */
[----:B------:R-:W-:-:S09]  /*1470*/  UMOV UR42, URZ ;  /* 0x0000003f002a7c82 */ /* 0x000fd20008000000 */
.L_x_98:
[----:B0-----:R-:W0:Y:S01]  /*1480*/  SHFL.IDX PT, R0, R64, RZ, 0x1f ;  /* 0x00001fff40007589 */ /* 0x001e2200000e0000 */
[----:B-1----:R-:W1:Y:S01]  /*1490*/  S2UR UR7, SR_CgaCtaId ;  /* 0x00000000000779c3 */ /* 0x002e620000008800 */
[----:B------:R-:W-:Y:S01]  /*14a0*/  UMOV UR6, 0x400 ;  /* 0x0000040000067882 */ /* 0x000fe20000000000 */
[----:B0-----:R-:W-:Y:S01]  /*14b0*/  R2UR UR4, R0 ;  /* 0x00000000000472ca */ /* 0x001fe200000e0000 */
[----:B-1----:R-:W-:-:S12]  /*14c0*/  ULEA UR6, UR7, UR6, 0x18 ;  /* 0x0000000607067291 */ /* 0x002fd8000f8ec03f */
[----:B------:R-:W-:-:S04]  /*14d0*/  ULEA.HI UR5, UR4, UR4, URZ, 0x1 ;  /* 0x0000000404057291 */ /* 0x000fc8000f8f083f */
[----:B------:R-:W-:-:S04]  /*14e0*/  ULOP3.LUT UR5, UR5, 0x7fffe, URZ, 0xc0, !UPT ;  /* 0x0007fffe05057892 */ /* 0x000fc8000f8ec03f */
[----:B------:R-:W-:-:S03]  /*14f0*/  UIADD3 UR5, UR4, -UR5, URZ ;  /* 0x8000000504057290 */ /* 0x000fc6000fffe03f */
[----:B------:R-:W-:Y:S01]  /*1500*/  ULDC UR4, c[0x0][0x28c] ;  /* 0x0000a30000047ab9 */ /* 0x000fe20000000800 */
[----:B------:R-:W-:Y:S01]  /*1510*/  ULEA UR5, UR5, UR6, 0xd ;  /* 0x0000000605057291 */ /* 0x000fe2000f8e683f */
[----:B------:R-:W-:-:S03]  /*1520*/  ISETP.LT.AND P0, PT, RZ, UR4, PT ;  /* 0x00000004ff007c0c */ /* 0x000fc6000bf01270 */
[----:B------:R-:W-:-:S04]  /*1530*/  UIADD3 UR5, UR5, 0x100, URZ ;  /* 0x0000010005057890 */ /* 0x000fc8000fffe03f */
[----:B------:R-:W-:-:S04]  /*1540*/  USHF.R.U32.HI UR5, URZ, 0x4, UR5 ;  /* 0x000000043f057899 */ /* 0x000fc80008011605 */
[----:B------:R-:W-:-:S04]  /*1550*/  ULOP3.LUT UR5, UR5, 0x3fff, URZ, 0xc0, !UPT ;  /* 0x00003fff05057892 */ /* 0x000fc8000f8ec03f */
[----:B------:R-:W-:Y:S01]  /*1560*/  ULOP3.LUT UR45, UR5, 0x10000, URZ, 0xfc, !UPT ;  /* 0x00010000052d7892 */ /* 0x000fe2000f8efc3f */
[----:B--2345:R-:W-:Y:S11]  /*1570*/  @P0 BRA `(.L_x_17) ;  /* 0x0000000000400947 */ /* 0x03cff60003800000 */
[----:B------:R-:W-:Y:S01]  /*1580*/  MOV R0, 0x0 ;  /* 0x0000000000007802 */ /* 0x000fe20000000f00 */
[----:B------:R-:W-:Y:S01]  /*1590*/  ULDC.64 UR4, c[0x4][0x68] ;  /* 0x01001a0000047ab9 */ /* 0x000fe20000000a00 */
[----:B------:R-:W-:Y:S01]  /*15a0*/  ULDC.64 UR6, c[0x4][0x8] ;  /* 0x0100020000067ab9 */ /* 0x000fe20000000a00 */
[----:B------:R-:W-:Y:S01]  /*15b0*/  IMAD.U32 R4, RZ, RZ, UR4 ;  /* 0x00000004ff047e24 */ /* 0x000fe2000f8e00ff */
[----:B------:R0:W1:Y:S01]  /*15c0*/  LDC.64 R14, c[0x4][R0] ;  /* 0x01000000000e7b82 */ /* 0x0000620000000a00 */
[----:B------:R-:W-:Y:S01]  /*15d0*/  IMAD.U32 R5, RZ, RZ, UR5 ;  /* 0x00000005ff057e24 */ /* 0x000fe2000f8e00ff */
[----:B------:R-:W-:Y:S01]  /*15e0*/  ULDC.64 UR4, c[0x4][0x70] ;  /* 0x01001c0000047ab9 */ /* 0x000fe20000000a00 */
[----:B------:R-:W-:Y:S02]  /*15f0*/  IMAD.U32 R10, RZ, RZ, UR6 ;  /* 0x00000006ff0a7e24 */ /* 0x000fe4000f8e00ff */
[----:B------:R-:W-:Y:S02]  /*1600*/  IMAD.U32 R6, RZ, RZ, UR4 ;  /* 0x00000004ff067e24 */ /* 0x000fe4000f8e00ff */
[----:B------:R-:W-:-:S02]  /*1610*/  IMAD.U32 R7, RZ, RZ, UR5 ;  /* 0x00000005ff077e24 */ /* 0x000fc4000f8e00ff */
[----:B------:R-:W-:Y:S02]  /*1620*/  IMAD.U32 R11, RZ, RZ, UR7 ;  /* 0x00000007ff0b7e24 */ /* 0x000fe4000f8e00ff */
[----:B------:R-:W-:Y:S02]  /*1630*/  IMAD.MOV.U32 R8, RZ, RZ, 0x1e1 ;  /* 0x000001e1ff087424 */ /* 0x000fe400078e00ff */
[----:B------:R-:W-:Y:S02]  /*1640*/  IMAD.MOV.U32 R12, RZ, RZ, 0x1 ;  /* 0x00000001ff0c7424 */ /* 0x000fe400078e00ff */
[----:B0-----:R-:W-:-:S07]  /*1650*/  IMAD.MOV.U32 R13, RZ, RZ, RZ ;  /* 0x000000ffff0d7224 */ /* 0x001fce00078e00ff */
[----:B------:R-:W-:-:S07]  /*1660*/  LEPC R20, `(.L_x_17) ;  /* 0x000000001014794e */ /* 0x000fce0000000000 */
[----:B-1---5:R-:W-:Y:S05]  /*1670*/  CALL.ABS.NOINC R14 ;  /* 0x000000000e007343 */ /* 0x022fea0003c00000 */
.L_x_17:
[----:B------:R-:W-:-:S13]  /*1680*/  ISETP.NE.AND P0, PT, R68, 0x3, PT ;  /* 0x000000034400780c */ /* 0x000fda0003f05270 */
[----:B------:R-:W-:Y:S05]  /*1690*/  @!P0 BRA `(.L_x_18) ;  /* 0x0000000000048947 */ /* 0x000fea0003800000 */
[----:B------:R-:W-:Y:S01]  /*16a0*/  BPT.TRAP 0x1 ;  /* 0x000000040000795c */ /* 0x000fe20000300000 */
.L_x_18:
[----:B------:R-:W0:Y:S01]  /*16b0*/  S2UR UR5, SR_CgaCtaId ;  /* 0x00000000000579c3 */ /* 0x000e220000008800 */
[----:B------:R-:W-:Y:S01]  /*16c0*/  UMOV UR4, 0x400 ;  /* 0x0000040000047882 */ /* 0x000fe20000000000 */
[----:B------:R-:W-:Y:S02]  /*16d0*/  IMAD.U32 R0, RZ, RZ, UR40 ;  /* 0x00000028ff007e24 */ /* 0x000fe4000f8e00ff */
[----:B------:R-:W-:-:S03]  /*16e0*/  IMAD.U32 R3, RZ, RZ, UR42 ;  /* 0x0000002aff037e24 */ /* 0x000fc6000f8e00ff */
[----:B------:R-:W-:Y:S01]  /*16f0*/  SHF.L.U32 R0, R0, 0x1f, RZ ;  /* 0x0000001f00007819 */ /* 0x000fe200000006ff */
[----:B0-----:R-:W-:-:S06]  /*1700*/  ULEA UR4, UR5, UR4, 0x18 ;  /* 0x0000000405047291 */ /* 0x001fcc000f8ec03f */
[----:B------:R-:W-:-:S04]  /*1710*/  IMAD.U32 R6, RZ, RZ, UR4 ;  /* 0x00000004ff067e24 */ /* 0x000fc8000f8e00ff */
[----:B------:R-:W-:-:S04]  /*1720*/  IMAD R3, R3, 0x8, R6 ;  /* 0x0000000803037824 */ /* 0x000fc800078e0206 */
[----:B------:R0:W1:Y:S01]  /*1730*/  SYNCS.PHASECHK.TRANS64.TRYWAIT P1, [R3+URZ], R0 ;  /* 0x00000000030075a7 */ /* 0x000062000802017f */
[----:B------:R-:W-:Y:S05]  /*1740*/  @!P0 BRA `(.L_x_19) ;  /* 0x0000000000048947 */ /* 0x000fea0003800000 */
[----:B------:R-:W-:Y:S01]  /*1750*/  BPT.TRAP 0x1 ;  /* 0x000000040000795c */ /* 0x000fe20000300000 */
.L_x_19:
[----:B------:R-:W-:-:S05]  /*1760*/  IMAD.U32 R4, RZ, RZ, UR44 ;  /* 0x0000002cff047e24 */ /* 0x000fca000f8e00ff */
[----:B------:R-:W-:Y:S01]  /*1770*/  ISETP.GE.AND P2, PT, R4, 0x1, PT ;  /* 0x000000010400780c */ /* 0x000fe20003f46270 */
[----:B-1----:R-:W-:-:S12]  /*1780*/  @P1 BRA `(.L_x_20) ;  /* 0x0000000000081947 */ /* 0x002fd80003800000 */
[----:B------:R-:W1:Y:S02]  /*1790*/  SYNCS.PHASECHK.TRANS64.TRYWAIT P1, [R3+URZ], R0 ;  /* 0x00000000030075a7 */ /* 0x000e64000802017f */
[----:B-1----:R-:W-:Y:S05]  /*17a0*/  @!P1 BRA `(.L_x_21) ;  /* 0x0000004c00409947 */ /* 0x002fea0003800000 */
.L_x_20:
[----:B------:R-:W-:Y:S05]  /*17b0*/  WARPSYNC.ALL ;  /* 0x0000000000007948 */ /* 0x000fea0003800000 */
[----:B------:R-:W-:Y:S01]  /*17c0*/  R2UR UR4, R6 ;  /* 0x00000000060472ca */ /* 0x000fe200000e0000 */
[----:B------:R-:W-:Y:S01]  /*17d0*/  ULEA UR5, UR42, UR45, 0xb ;  /* 0x0000002d2a057291 */ /* 0x000fe2000f8e583f */
[----:B------:R-:W-:Y:S01]  /*17e0*/  WARPGROUP.ARRIVE ;  /* 0x00000000000079c5 */ /* 0x000fe20000000000 */
[----:B------:R-:W-:Y:S01]  /*17f0*/  UMOV UR9, 0x40000040 ;  /* 0x4000004000097882 */ /* 0x000fe20000000000 */
[----:B------:R-:W-:-:S04]  /*1800*/  UMOV UR11, 0x40000040 ;  /* 0x40000040000b7882 */ /* 0x000fc80000000000 */
[----:B------:R-:W-:-:S05]  /*1810*/  UMOV UR8, UR5 ;  /* 0x0000000500087c82 */ /* 0x000fca0008000000 */
[----:B------:R-:W-:-:S04]  /*1820*/  UIADD3 UR4, UR4, 0x20100, URZ ;  /* 0x0002010004047890 */ /* 0x000fc8000fffe03f */
[----:B------:R-:W-:-:S04]  /*1830*/  USHF.R.U32.HI UR4, URZ, 0x4, UR4 ;  /* 0x000000043f047899 */ /* 0x000fc80008011604 */
[----:B------:R-:W-:-:S04]  /*1840*/  ULOP3.LUT UR4, UR4, 0x3fff, URZ, 0xc0, !UPT ;  /* 0x00003fff04047892 */ /* 0x000fc8000f8ec03f */
[----:B------:R-:W-:-:S04]  /*1850*/  ULOP3.LUT UR4, UR4, 0x10000, URZ, 0xfc, !UPT ;  /* 0x0001000004047892 */ /* 0x000fc8000f8efc3f */
[----:B------:R-:W-:-:S07]  /*1860*/  ULEA UR6, UR42, UR4, 0xa ;  /* 0x000000042a067291 */ /* 0x000fce000f8e503f */
[----:B------:R-:W-:Y:S02]  /*1870*/  UMOV UR10, UR6 ;  /* 0x00000006000a7c82 */ /* 0x000fe40008000000 */
[----:B------:R-:W-:Y:S01]  /*1880*/  HGMMA.64x64x16.F32.BF16 R24, gdesc[UR8], RZ, !UPT, gsb0 ;  /* 0x00e00000081879f0 */ /* 0x000fe2000c0018ff */
[----:B------:R-:W-:Y:S02]  /*1890*/  UIADD3 UR8, UR5, 0x2, URZ ;  /* 0x0000000205087890 */ /* 0x000fe4000fffe03f */
[----:B------:R-:W-:Y:S01]  /*18a0*/  UIADD3 UR10, UR6, 0x2, URZ ;  /* 0x00000002060a7890 */ /* 0x000fe2000fffe03f */
[----:B------:R-:W-:Y:S01]  /*18b0*/  UMOV UR9, 0x40000040 ;  /* 0x4000004000097882 */ /* 0x000fe20000000000 */
[----:B------:R-:W-:Y:S01]  /*18c0*/  UMOV UR11, 0x40000040 ;  /* 0x40000040000b7882 */ /* 0x000fe20000000000 */
[----:B------:R-:W-:Y:S02]  /*18d0*/  WARPGROUP.DEPBAR.LE gsb0, 0x0 ;  /* 0x00008000000079c5 */ /* 0x000fe40000010000 */
[----:B------:R-:W-:-:S06]  /*18e0*/  WARPGROUP.ARRIVE ;  /* 0x00000000000079c5 */ /* 0x000fcc0000000000 */
[----:B------:R-:W-:Y:S01]  /*18f0*/  HGMMA.64x64x16.F32.BF16 R24, gdesc[UR8], R24, gsb0 ;  /* 0x00e00000081879f0 */ /* 0x000fe20008001818 */
        /* <DEDUP_REMOVED lines=41> */
[----:B------:R-:W-:Y:S03]  /*1b90*/  HGMMA.64x64x16.F32.BF16 R24, gdesc[UR8], R24, gsb0 ;  /* 0x00e00000081879f0 */ /* 0x000fe60008001818 */
[----:B------:R-:W-:Y:S02]  /*1ba0*/  WARPGROUP.DEPBAR.LE gsb0, 0x0 ;  /* 0x00008000000079c5 */ /* 0x000fe40000010000 */
[----:B------:R-:W-:Y:S05]  /*1bb0*/  @!P2 BRA `(.L_x_22) ;  /* 0x000000040098a947 */ /* 0x000fea0003800000 */
[----:B------:R-:W-:Y:S01]  /*1bc0*/  UIADD3 UR5, UR42, 0x1, URZ ;  /* 0x000000012a057890 */ /* 0x000fe2000fffe03f */
[----:B01----:R-:W-:Y:S02]  /*1bd0*/  IMAD.U32 R0, RZ, RZ, UR44 ;  /* 0x0000002cff007e24 */ /* 0x003fe4000f8e00ff */
[----:B------:R-:W-:Y:S01]  /*1be0*/  IMAD.U32 R3, RZ, RZ, UR42 ;  /* 0x0000002aff037e24 */ /* 0x000fe2000f8e00ff */
[----:B------:R-:W-:-:S04]  /*1bf0*/  UISETP.NE.AND UP0, UPT, UR5, 0x4, UPT ;  /* 0x000000040500788c */ /* 0x000fc8000bf05270 */
[----:B------:R-:W-:Y:S02]  /*1c00*/  USEL UR6, URZ, 0x1, UP0 ;  /* 0x000000013f067887 */ /* 0x000fe40008000000 */
[----:B------:R-:W-:Y:S02]  /*1c10*/  USEL UR5, UR5, URZ, UP0 ;  /* 0x0000003f05057287 */ /* 0x000fe40008000000 */
[----:B------:R-:W-:-:S06]  /*1c20*/  ULOP3.LUT UR6, UR40, UR6, URZ, 0x3c, !UPT ;  /* 0x0000000628067292 */ /* 0x000fcc000f8e3c3f */
[----:B------:R-:W-:-:S07]  /*1c30*/  IMAD.U32 R7, RZ, RZ, UR6 ;  /* 0x00000006ff077e24 */ /* 0x000fce000f8e00ff */
.L_x_29:
[----:B------:R-:W-:Y:S05]  /*1c40*/  @!P0 BRA `(.L_x_23) ;  /* 0x0000000000048947 */ /* 0x000fea0003800000 */
[----:B------:R-:W-:Y:S01]  /*1c50*/  BPT.TRAP 0x1 ;  /* 0x000000040000795c */ /* 0x000fe20000300000 */
.L_x_23:
[----:B------:R-:W0:Y:S01]  /*1c60*/  S2UR UR7, SR_CgaCtaId ;  /* 0x00000000000779c3 */ /* 0x000e220000008800 */
[----:B------:R-:W-:Y:S01]  /*1c70*/  UMOV UR6, 0x400 ;  /* 0x0000040000067882 */ /* 0x000fe20000000000 */
[----:B------:R-:W-:Y:S01]  /*1c80*/  IMAD.U32 R5, RZ, RZ, UR5 ;  /* 0x00000005ff057e24 */ /* 0x000fe2000f8e00ff */
[----:B------:R-:W-:Y:S01]  /*1c90*/  SHF.L.U32 R4, R7, 0x1f, RZ ;  /* 0x0000001f07047819 */ /* 0x000fe200000006ff */
[----:B0-----:R-:W-:-:S06]  /*1ca0*/  ULEA UR6, UR7, UR6, 0x18 ;  /* 0x0000000607067291 */ /* 0x001fcc000f8ec03f */
[----:B------:R-:W-:-:S04]  /*1cb0*/  IMAD.U32 R6, RZ, RZ, UR6 ;  /* 0x00000006ff067e24 */ /* 0x000fc8000f8e00ff */
[----:B------:R-:W-:-:S04]  /*1cc0*/  IMAD R5, R5, 0x8, R6 ;  /* 0x0000000805057824 */ /* 0x000fc800078e0206 */
[----:B------:R0:W1:Y:S01]  /*1cd0*/  SYNCS.PHASECHK.TRANS64.TRYWAIT P1, [R5+URZ], R4 ;  /* 0x00000004050075a7 */ /* 0x000062000802017f */
[----:B------:R-:W-:Y:S05]  /*1ce0*/  @!P0 BRA `(.L_x_24) ;  /* 0x0000000000048947 */ /* 0x000fea0003800000 */
[----:B------:R-:W-:Y:S01]  /*1cf0*/  BPT.TRAP 0x1 ;  /* 0x000000040000795c */ /* 0x000fe20000300000 */
.L_x_24:
[----:B-1----:R-:W-:Y:S05]  /*1d00*/  @P1 BRA `(.L_x_25) ;  /* 0x0000000000081947 */ /* 0x002fea0003800000 */
[----:B------:R-:W1:Y:S02]  /*1d10*/  SYNCS.PHASECHK.TRANS64.TRYWAIT P1, [R5+URZ], R4 ;  /* 0x00000004050075a7 */ /* 0x000e64000802017f */
[----:B-1----:R-:W-:Y:S05]  /*1d20*/  @!P1 BRA `(.L_x_26) ;  /* 0x0000004400f49947 */ /* 0x002fea0003800000 */
.L_x_25:
[----:B------:R-:W-:Y:S01]  /*1d30*/  ULEA UR6, UR5, UR45, 0xb ;  /* 0x0000002d05067291 */ /* 0x000fe2000f8e583f */
[----:B------:R-:W-:Y:S01]  /*1d40*/  WARPGROUP.ARRIVE ;  /* 0x00000000000079c5 */ /* 0x000fe20000000000 */
[----:B------:R-:W-:Y:S01]  /*1d50*/  ULEA UR7, UR5, UR4, 0xa ;  /* 0x0000000405077291 */ /* 0x000fe2000f8e503f */
[----:B------:R-:W-:Y:S01]  /*1d60*/  UMOV UR9, 0x40000040 ;  /* 0x4000004000097882 */ /* 0x000fe20000000000 */
[----:B------:R-:W-:-:S03]  /*1d70*/  UMOV UR11, 0x40000040 ;  /* 0x40000040000b7882 */ /* 0x000fc60000000000 */
[----:B------:R-:W-:Y:S02]  /*1d80*/  UMOV UR8, UR6 ;  /* 0x0000000600087c82 */ /* 0x000fe40008000000 */
[----:B------:R-:W-:Y:S02]  /*1d90*/  UMOV UR10, UR7 ;  /* 0x00000007000a7c82 */ /* 0x000fe40008000000 */
[----:B------:R-:W-:Y:S01]  /*1da0*/  HGMMA.64x64x16.F32.BF16 R24, gdesc[UR8], R24, gsb0 ;  /* 0x00e00000081879f0 */ /* 0x000fe20008001818 */
[----:B------:R-:W-:Y:S02]  /*1db0*/  UIADD3 UR8, UR6, 0x2, URZ ;  /* 0x0000000206087890 */ /* 0x000fe4000fffe03f */
[----:B------:R-:W-:Y:S01]  /*1dc0*/  UIADD3 UR10, UR7, 0x2, URZ ;  /* 0x00000002070a7890 */ /* 0x000fe2000fffe03f */
[----:B------:R-:W-:Y:S01]  /*1dd0*/  UMOV UR9, 0x40000040 ;  /* 0x4000004000097882 */ /* 0x000fe20000000000 */
[----:B------:R-:W-:Y:S01]  /*1de0*/  UMOV UR11, 0x40000040 ;  /* 0x40000040000b7882 */ /* 0x000fe20000000000 */
[----:B------:R-:W-:-:S02]  /*1df0*/  WARPGROUP.DEPBAR.LE gsb0, 0x0 ;  /* 0x00008000000079c5 */ /* 0x000fc40000010000 */
        /* <DEDUP_REMOVED lines=46> */
[----:B------:R-:W-:Y:S01]  /*20e0*/  BPT.TRAP 0x1 ;  /* 0x000000040000795c */ /* 0x000fe20000300000 */
.L_x_27:
[----:B------:R-:W-:-:S13]  /*20f0*/  ISETP.NE.AND P1, PT, R22, RZ, PT ;  /* 0x000000ff1600720c */ /* 0x000fda0003f25270 */
[----:B01----:R-:W-:-:S04]  /*2100*/  @P1 IMAD R4, R3, 0x8, R6 ;  /* 0x0000000803041824 */ /* 0x003fc800078e0206 */
[----:B------:R-:W-:-:S05]  /*2110*/  @P1 VIADD R4, R4, 0x20 ;  /* 0x0000002004041836 */ /* 0x000fca0000000000 */
[----:B------:R-:W-:-:S04]  /*2120*/  @P1 PRMT R4, R19, 0x654, R4 ;  /* 0x0000065413041816 */ /* 0x000fc80000000004 */
[----:B------:R0:W-:Y:S01]  /*2130*/  @P1 SYNCS.ARRIVE.TRANS64.RED.A1T0 RZ, [R4+URZ], RZ ;  /* 0x000000ff04ff19a7 */ /* 0x0001e2000810043f */
[----:B------:R-:W-:-:S13]  /*2140*/  ISETP.GT.U32.AND P1, PT, R18, 0x1, PT ;  /* 0x000000011200780c */ /* 0x000fda0003f24070 */
[----:B0-----:R-:W-:Y:S05]  /*2150*/  @P1 BRA `(.L_x_28) ;  /* 0x0000000000041947 */ /* 0x001fea0003800000 */
[----:B------:R-:W-:Y:S01]  /*2160*/  BPT.TRAP 0x1 ;  /* 0x000000040000795c */ /* 0x000fe20000300000 */
.L_x_28:
[----:B------:R-:W-:Y:S01]  /*2170*/  UIADD3 UR5, UR5, 0x1, URZ ;  /* 0x0000000105057890 */ /* 0x000fe2000fffe03f */
[C---:B------:R-:W-:Y:S01]  /*2180*/  ISETP.GT.AND P2, PT, R0.reuse, 0x1, PT ;  /* 0x000000010000780c */ /* 0x040fe20003f44270 */
[----:B------:R-:W-:Y:S02]  /*2190*/  VIADD R3, R3, 0x1 ;  /* 0x0000000103037836 */ /* 0x000fe40000000000 */
[----:B------:R-:W-:Y:S01]  /*21a0*/  UISETP.NE.AND UP0, UPT, UR5, 0x4, UPT ;  /* 0x000000040500788c */ /* 0x000fe2000bf05270 */
[----:B------:R-:W-:Y:S02]  /*21b0*/  VIADD R0, R0, 0xffffffff ;  /* 0xffffffff00007836 */ /* 0x000fe40000000000 */
[C---:B------:R-:W-:Y:S01]  /*21c0*/  ISETP.NE.AND P1, PT, R3.reuse, 0x4, PT ;  /* 0x000000040300780c */ /* 0x040fe20003f25270 */
[----:B------:R-:W-:Y:S02]  /*21d0*/  USEL UR6, URZ, 0x1, UP0 ;  /* 0x000000013f067887 */ /* 0x000fe40008000000 */
[----:B------:R-:W-:Y:S01]  /*21e0*/  USEL UR5, UR5, URZ, UP0 ;  /* 0x0000003f05057287 */ /* 0x000fe20008000000 */
[----:B------:R-:W-:-:S03]  /*21f0*/  SEL R3, R3, RZ, P1 ;  /* 0x000000ff03037207 */ /* 0x000fc60000800000 */
[----:B------:R-:W-:Y:S01]  /*2200*/  LOP3.LUT R7, R7, UR6, RZ, 0x3c, !PT ;  /* 0x0000000607077c12 */ /* 0x000fe2000f8e3cff */
[----:B------:R-:W-:Y:S07]  /*2210*/  @P2 BRA `(.L_x_29) ;  /* 0xfffffff800882947 */ /* 0x000fee000383ffff */
.L_x_22:
[----:B01----:R-:W0:Y:S02]  /*2220*/  LDC R0, c[0x0][0x28c] ;  /* 0x0000a300ff007b82 */ /* 0x003e240000000800 */
[----:B0-----:R-:W-:-:S13]  /*2230*/  ISETP.GE.AND P1, PT, R0, 0x1, PT ;  /* 0x000000010000780c */ /* 0x001fda0003f26270 */
[----:B------:R-:W-:Y:S05]  /*2240*/  @!P1 BRA `(.L_x_30) ;  /* 0x0000000000389947 */ /* 0x000fea0003800000 */
[----:B------:R-:W-:Y:S05]  /*2250*/  @!P0 BRA `(.L_x_31) ;  /* 0x0000000000048947 */ /* 0x000fea0003800000 */
[----:B------:R-:W-:Y:S01]  /*2260*/  BPT.TRAP 0x1 ;  /* 0x000000040000795c */ /* 0x000fe20000300000 */
.L_x_31:
[----:B------:R-:W-:-:S13]  /*2270*/  ISETP.NE.AND P0, PT, R22, RZ, PT ;  /* 0x000000ff1600720c */ /* 0x000fda0003f05270 */
[----:B------:R-:W-:-:S05]  /*2280*/  VOTEU.ANY UP0, P0 ;  /* 0x00000000003f7886 */ /* 0x000fca0000000100 */
[----:B------:R-:W-:-:S06]  /*2290*/  @UP0 UIADD3 UR4, UR44, UR42, URZ ;  /* 0x0000002a2c040290 */ /* 0x000fcc000fffe03f */
[----:B------:R-:W-:-:S04]  /*22a0*/  IMAD.U32 R0, RZ, RZ, UR4 ;  /* 0x00000004ff007e24 */ /* 0x000fc8000f8e00ff */
[----:B------:R-:W-:-:S05]  /*22b0*/  @P0 IMAD.SHL.U32 R0, R0, 0x8, RZ ;  /* 0x0000000800000824 */ /* 0x000fca00078e00ff */
[----:B------:R-:W-:-:S04]  /*22c0*/  @P0 LOP3.LUT R0, R0, 0x18, RZ, 0xc0, !PT ;  /* 0x0000001800000812 */ /* 0x000fc800078ec0ff */
[----:B------:R-:W-:-:S04]  /*22d0*/  @P0 IADD3 R0, R6, 0x20, R0 ;  /* 0x0000002006000810 */ /* 0x000fc80007ffe000 */
[----:B------:R-:W-:-:S04]  /*22e0*/  @P0 PRMT R0, R19, 0x654, R0 ;  /* 0x0000065413000816 */ /* 0x000fc80000000000 */
[----:B------:R0:W-:Y:S01]  /*22f0*/  @P0 SYNCS.ARRIVE.TRANS64.RED.A1T0 RZ, [R0+URZ], RZ ;  /* 0x000000ff00ff09a7 */ /* 0x0001e2000810043f */
[----:B------:R-:W-:-:S13]  /*2300*/  ISETP.GT.U32.AND P0, PT, R18, 0x1, PT ;  /* 0x000000011200780c */ /* 0x000fda0003f04070 */
[----:B0-----:R-:W-:Y:S05]  /*2310*/  @P0 BRA `(.L_x_30) ;  /* 0x0000000000040947 */ /* 0x001fea0003800000 */
[----:B------:R-:W-:Y:S01]  /*2320*/  BPT.TRAP 0x1 ;  /* 0x000000040000795c */ /* 0x000fe20000300000 */
.L_x_30:
[----:B------:R-:W-:Y:S01]  /*2330*/  IMAD.SHL.U32 R3, R70, 0x40, RZ ;  /* 0x0000004046037824 */ /* 0x000fe200078e00ff */
[----:B------:R-:W-:Y:S01]  /*2340*/  ULDC UR6, c[0x0][0x288] ;  /* 0x0000a20000067ab9 */ /* 0x000fe20000000800 */
[----:B------:R-:W-:Y:S01]  /*2350*/  SHF.R.S32.HI R13, RZ, 0x1f, R69 ;  /* 0x0000001fff0d7819 */ /* 0x000fe20000011445 */
[----:B------:R-:W-:Y:S01]  /*2360*/  IMAD.SHL.U32 R6, R71, 0x80, RZ ;  /* 0x0000008047067824 */ /* 0x000fe200078e00ff */
[----:B------:R-:W-:Y:S01]  /*2370*/  ULDC.64 UR4, c[0x0][0x5d0] ;  /* 0x0001740000047ab9 */ /* 0x000fe20000000a00 */
[----:B------:R-:W-:Y:S01]  /*2380*/  LOP3.LUT R10, R3, 0x6, R63, 0xf8, !PT ;  /* 0x00000006030a7812 */ /* 0x000fe200078ef83f */
[----:B------:R-:W-:Y:S01]  /*2390*/  IMAD.WIDE R70, R71, 0x80, R56 ;  /* 0x0000008047467825 */ /* 0x000fe200078e0238 */
[----:B------:R-:W-:Y:S01]  /*23a0*/  ISETP.GE.AND P0, PT, R3, UR6, PT ;  /* 0x0000000603007c0c */ /* 0x000fe2000bf06270 */
[----:B------:R-:W-:Y:S01]  /*23b0*/  ULDC UR6, c[0x0][0x284] ;  /* 0x0000a10000067ab9 */ /* 0x000fe20000000800 */
[----:B------:R-:W-:Y:S01]  /*23c0*/  SHF.R.S32.HI R11, RZ, 0x1f, R10 ;  /* 0x0000001fff0b7819 */ /* 0x000fe2000001140a */
[----:B------:R-:W-:Y:S01]  /*23d0*/  IMAD R0, R13, UR4, RZ ;  /* 0x000000040d007c24 */ /* 0x000fe2000f8e02ff */
[----:B------:R-:W-:-:S03]  /*23e0*/  ISETP.GE.OR P0, PT, R6, UR6, P0 ;  /* 0x0000000606007c0c */ /* 0x000fc60008706670 */
[C---:B------:R-:W-:Y:S02]  /*23f0*/  IMAD R7, R69.reuse, UR5, R0 ;  /* 0x0000000545077c24 */ /* 0x040fe4000f8e0200 */
[----:B------:R-:W-:Y:S01]  /*2400*/  IMAD.WIDE.U32 R4, R69, UR4, R10 ;  /* 0x0000000445047c25 */ /* 0x000fe2000f8e000a */
[----:B------:R-:W-:-:S03]  /*2410*/  ULDC.64 UR4, c[0x0][0x5c8] ;  /* 0x0001720000047ab9 */ /* 0x000fc60000000a00 */
[----:B------:R-:W-:Y:S02]  /*2420*/  IMAD R9, R71, UR4, RZ ;  /* 0x0000000447097c24 */ /* 0x000fe4000f8e02ff */
[----:B------:R-:W-:Y:S02]  /*2430*/  IMAD.IADD R5, R5, 0x1, R7 ;  /* 0x0000000105057824 */ /* 0x000fe400078e0207 */
[C---:B------:R-:W-:Y:S02]  /*2440*/  IMAD R9, R70.reuse, UR5, R9 ;  /* 0x0000000546097c24 */ /* 0x040fe4000f8e0209 */
[----:B------:R-:W-:-:S04]  /*2450*/  IMAD.WIDE.U32 R72, R70, UR4, R4 ;  /* 0x0000000446487c25 */ /* 0x000fc8000f8e0004 */
[----:B------:R-:W-:Y:S01]  /*2460*/  IMAD.MOV.U32 R0, RZ, RZ, -0x1 ;  /* 0xffffffffff007424 */ /* 0x000fe200078e00ff */
[----:B------:R-:W-:Y:S06]  /*2470*/  @P0 BRA `(.L_x_32) ;  /* 0x00000020009c0947 */ /* 0x000fec0003800000 */
[----:B-----5:R-:W-:Y:S01]  /*2480*/  FSETP.NEU.AND P0, PT, R58, RZ, PT ;  /* 0x000000ff3a00720b */ /* 0x020fe20003f0d000 */
[----:B------:R-:W-:Y:S01]  /*2490*/  IMAD.IADD R4, R62, 0x1, -R3 ;  /* 0x000000013e047824 */ /* 0x000fe200078e0a03 */
[----:B------:R-:W-:Y:S01]  /*24a0*/  BSSY B0, `(.L_x_32) ;  /* 0x0000224000007945 */ /* 0x000fe20003800000 */
[----:B------:R-:W-:Y:S02]  /*24b0*/  IMAD.IADD R3, R67, 0x1, -R6 ;  /* 0x0000000143037824 */ /* 0x000fe400078e0a06 */
[----:B------:R-:W-:Y:S01]  /*24c0*/  IMAD.IADD R83, R73, 0x1, R9 ;  /* 0x0000000149537824 */ /* 0x000fe200078e0209 */
[----:B------:R-:W-:-:S04]  /*24d0*/  ISETP.GT.AND P2, PT, R4, RZ, PT ;  /* 0x000000ff0400720c */ /* 0x000fc80003f44270 */
[----:B------:R-:W-:-:S03]  /*24e0*/  ISETP.GT.AND P1, PT, R3, RZ, P2 ;  /* 0x000000ff0300720c */ /* 0x000fc60001724270 */
[----:B------:R-:W-:Y:S10]  /*24f0*/  @!P0 BRA `(.L_x_33) ;  /* 0x0000001400e88947 */ /* 0x000ff40003800000 */
[----:B------:R-:W0:Y:S01]  /*2500*/  LDC.64 R76, c[0x0][0x5b8] ;  /* 0x00016e00ff4c7b82 */ /* 0x000e220000000a00 */
[----:B------:R-:W-:-:S07]  /*2510*/  ULDC.64 UR4, c[0x0][0x5c0] ;  /* 0x0001700000047ab9 */ /* 0x000fce0000000a00 */
[----:B------:R-:W1:Y:S08]  /*2520*/  LDC.64 R78, c[0x0][0x5b0] ;  /* 0x00016c00ff4e7b82 */ /* 0x000e700000000a00 */
[----:B------:R-:W2:Y:S01]  /*2530*/  LDC.64 R80, c[0x0][0x5a8] ;  /* 0x00016a00ff507b82 */ /* 0x000ea20000000a00 */
[-C--:B0-----:R-:W-:Y:S02]  /*2540*/  IMAD R6, R13, R76.reuse, RZ ;  /* 0x0000004c0d067224 */ /* 0x081fe400078e02ff */
[----:B------:R-:W-:-:S04]  /*2550*/  IMAD.WIDE.U32 R74, R69, R76, R10 ;  /* 0x0000004c454a7225 */ /* 0x000fc800078e000a */
[----:B------:R-:W-:Y:S02]  /*2560*/  IMAD R73, R69, R77, R6 ;  /* 0x0000004d45497224 */ /* 0x000fe400078e0206 */
[-C--:B-1----:R-:W-:Y:S02]  /*2570*/  IMAD R5, R71, R78.reuse, RZ ;  /* 0x0000004e47057224 */ /* 0x082fe400078e02ff */
[----:B------:R-:W-:Y:S02]  /*2580*/  IMAD.IADD R13, R75, 0x1, R73 ;  /* 0x000000014b0d7824 */ /* 0x000fe400078e0249 */
[----:B------:R-:W-:Y:S02]  /*2590*/  IMAD.MOV.U32 R12, RZ, RZ, R74 ;  /* 0x000000ffff0c7224 */ /* 0x000fe400078e004a */
[C---:B------:R-:W-:Y:S02]  /*25a0*/  IMAD R77, R70.reuse, R79, R5 ;  /* 0x0000004f464d7224 */ /* 0x040fe400078e0205 */
[----:B------:R-:W-:-:S04]  /*25b0*/  IMAD.WIDE.U32 R6, R70, R78, R12 ;  /* 0x0000004e46067225 */ /* 0x000fc800078e000c */
[----:B------:R-:W-:Y:S01]  /*25c0*/  IMAD.IADD R5, R7, 0x1, R77 ;  /* 0x0000000107057824 */ /* 0x000fe200078e024d */
[----:B--2---:R-:W-:-:S04]  /*25d0*/  LEA R14, P0, R6, R80, 0x1 ;  /* 0x00000050060e7211 */ /* 0x004fc800078008ff */
[----:B------:R-:W-:-:S05]  /*25e0*/  LEA.HI.X R15, R6, R81, R5, 0x1, P0 ;  /* 0x00000051060f7211 */ /* 0x000fca00000f0c05 */
[----:B------:R0:W2:Y:S01]  /*25f0*/  @P1 LDG.E.LTC128B.U16 R5, desc[UR36][R14.64] ;  /* 0x000000240e051981 */ /* 0x0000a2000c1e1520 */
[----:B------:R-:W-:Y:S01]  /*2600*/  LEA R8, P0, R72, UR4, 0x1 ;  /* 0x0000000448087c11 */ /* 0x000fe2000f8008ff */
[----:B------:R-:W-:Y:S01]  /*2610*/  IMAD.WIDE.U32 R6, R70, R78, R10 ;  /* 0x0000004e46067225 */ /* 0x000fe200078e000a */
[----:B------:R-:W-:Y:S03]  /*2620*/  BSSY B1, `(.L_x_34) ;  /* 0x0000012000017945 */ /* 0x000fe60003800000 */
[----:B------:R-:W-:Y:S02]  /*2630*/  IMAD.IADD R7, R77, 0x1, R7 ;  /* 0x000000014d077824 */ /* 0x000fe400078e0207 */
[----:B------:R-:W-:Y:S01]  /*2640*/  IMAD.WIDE.U32 R20, R69, R76, R6 ;  /* 0x0000004c45147225 */ /* 0x000fe200078e0006 */
[----:B0-----:R-:W-:-:S03]  /*2650*/  SHF.L.U64.HI R15, R78, 0x3, R79 ;  /* 0x000000034e0f7819 */ /* 0x001fc6000001024f */
[----:B------:R-:W-:Y:S01]  /*2660*/  IMAD.IADD R7, R73, 0x1, R21 ;  /* 0x0000000149077824 */ /* 0x000fe200078e0215 */
[----:B------:R-:W-:Y:S01]  /*2670*/  LEA R6, P4, R20, R80, 0x1 ;  /* 0x0000005014067211 */ /* 0x000fe200078808ff */
[----:B------:R-:W-:-:S03]  /*2680*/  IMAD.SHL.U32 R14, R78, 0x8, RZ ;  /* 0x000000084e0e7824 */ /* 0x000fc600078e00ff */
[----:B------:R-:W-:Y:S01]  /*2690*/  LEA.HI.X R7, R20, R81, R7, 0x1, P4 ;  /* 0x0000005114077211 */ /* 0x000fe200020f0c07 */
[----:B--2---:R-:W-:-:S04]  /*26a0*/  IMAD.U32 R9, R5, 0x10000, RZ ;  /* 0x0001000005097824 */ /* 0x004fc800078e00ff */
[----:B------:R-:W-:-:S04]  /*26b0*/  FMUL R9, R9, R58 ;  /* 0x0000003a09097220 */ /* 0x000fc80000400000 */
[----:B------:R-:W-:Y:S01]  /*26c0*/  FFMA R24, R24, R23, R9 ;  /* 0x0000001718187223 */ /* 0x000fe20000000009 */
[----:B------:R-:W-:Y:S02]  /*26d0*/  LEA.HI.X R9, R72, UR5, R83, 0x1, P0 ;  /* 0x0000000548097c11 */ /* 0x000fe400080f0c53 */
[----:B------:R-:W-:Y:S02]  /*26e0*/  ISETP.GT.AND P0, PT, R4, 0x1, PT ;  /* 0x000000010400780c */ /* 0x000fe40003f04270 */
[----:B------:R-:W-:Y:S02]  /*26f0*/  F2FP.BF16.F32.PACK_AB R24, RZ, R24 ;  /* 0x00000018ff18723e */ /* 0x000fe400000010ff */
[----:B------:R-:W-:-:S03]  /*2700*/  ISETP.GT.AND P3, PT, R3, RZ, P0 ;  /* 0x000000ff0300720c */ /* 0x000fc60000764270 */
[----:B------:R0:W-:Y:S10]  /*2710*/  @P1 STG.E.U16 desc[UR36][R8.64], R24 ;  /* 0x0000001808001986 */ /* 0x0001f4000c101524 */
[----:B------:R-:W-:Y:S05]  /*2720*/  @!P3 BRA `(.L_x_35) ;  /* 0x000000000004b947 */ /* 0x000fea0003800000 */
[----:B------:R1:W5:Y:S02]  /*2730*/  LDG.E.LTC128B.U16 R5, desc[UR36][R6.64+0x2] ;  /* 0x0000022406057981 */ /* 0x000364000c1e1520 */
.L_x_35:
[----:B------:R-:W-:Y:S05]  /*2740*/  BSYNC B1 ;  /* 0x0000000000017941 */ /* 0x000fea0003800000 */
.L_x_34:
[----:B-----5:R-:W-:Y:S01]  /*2750*/  IMAD.U32 R71, R5, 0x10000, RZ ;  /* 0x0001000005477824 */ /* 0x020fe200078e00ff */
[----:B------:R-:W-:Y:S01]  /*2760*/  ISETP.GT.AND P2, PT, R3, 0x8, P2 ;  /* 0x000000080300780c */ /* 0x000fe20001744270 */
[----:B------:R-:W-:Y:S01]  /*2770*/  IMAD.WIDE.U32 R20, R70, R78, R14 ;  /* 0x0000004e46147225 */ /* 0x000fe200078e000e */
[----:B0-----:R-:W-:-:S03]  /*2780*/  PRMT R24, R5, 0x7610, R24 ;  /* 0x0000761005187816 */ /* 0x001fc60000000018 */
[----:B------:R-:W-:Y:S01]  /*2790*/  FMUL R12, R71, R58 ;  /* 0x0000003a470c7220 */ /* 0x000fe20000400000 */
[----:B------:R-:W-:Y:S01]  /*27a0*/  IMAD.IADD R77, R77, 0x1, R21 ;  /* 0x000000014d4d7824 */ /* 0x000fe200078e0215 */
[----:B------:R-:W-:Y:S02]  /*27b0*/  IADD3 R74, P1, R74, R20, RZ ;  /* 0x000000144a4a7210 */ /* 0x000fe40007f3e0ff */
[----:B------:R-:W-:-:S03]  /*27c0*/  FFMA R12, R25, R23, R12 ;  /* 0x00000017190c7223 */ /* 0x000fc6000000000c */
[----:B------:R-:W-:Y:S02]  /*27d0*/  IMAD.X R13, R77, 0x1, R13, P1 ;  /* 0x000000014d0d7824 */ /* 0x000fe400008e060d */
[----:B------:R-:W-:Y:S02]  /*27e0*/  F2FP.BF16.F32.PACK_AB R12, RZ, R12 ;  /* 0x0000000cff0c723e */ /* 0x000fe400000010ff */
[----:B------:R-:W-:Y:S02]  /*27f0*/  LEA R14, P1, R74, R80, 0x1 ;  /* 0x000000504a0e7211 */ /* 0x000fe400078208ff */
[----:B------:R-:W-:Y:S02]  /*2800*/  PRMT R21, R12, 0x7610, R21 ;  /* 0x000076100c157816 */ /* 0x000fe40000000015 */
[----:B------:R-:W-:-:S03]  /*2810*/  LEA.HI.X R15, R74, R81, R13, 0x1, P1 ;  /* 0x000000514a0f7211 */ /* 0x000fc600008f0c0d */
[----:B------:R0:W-:Y:S04]  /*2820*/  @P3 STG.E.U16 desc[UR36][R8.64+0x2], R21 ;  /* 0x0000021508003986 */ /* 0x0001e8000c101524 */
[----:B------:R-:W2:Y:S01]  /*2830*/  @P2 LDG.E.LTC128B.U16 R24, desc[UR36][R14.64] ;  /* 0x000000240e182981 */ /* 0x000ea2000c1e1520 */
[----:B------:R-:W-:Y:S01]  /*2840*/  IADD3 R20, P1, R10, R20, RZ ;  /* 0x000000140a147210 */ /* 0x000fe20007f3e0ff */
[----:B------:R-:W-:Y:S01]  /*2850*/  BSSY B1, `(.L_x_36) ;  /* 0x0000011000017945 */ /* 0x000fe20003800000 */
[----:B------:R-:W-:Y:S02]  /*2860*/  SHF.L.U64.HI R13, R59, 0x1, R60 ;  /* 0x000000013b0d7819 */ /* 0x000fe4000001023c */
[----:B------:R-:W-:Y:S01]  /*2870*/  ISETP.GT.AND P0, PT, R3, 0x8, P0 ;  /* 0x000000080300780c */ /* 0x000fe20000704270 */
[----:B0-----:R-:W-:Y:S01]  /*2880*/  IMAD.X R21, R11, 0x1, R77, P1 ;  /* 0x000000010b157824 */ /* 0x001fe200008e064d */
[----:B------:R-:W-:Y:S01]  /*2890*/  LEA R12, P1, R59, R8, 0x1 ;  /* 0x000000083b0c7211 */ /* 0x000fe200078208ff */
[----:B------:R-:W-:-:S04]  /*28a0*/  IMAD.WIDE.U32 R20, R69, R76, R20 ;  /* 0x0000004c45147225 */ /* 0x000fc800078e0014 */
[----:B------:R-:W-:Y:S01]  /*28b0*/  IMAD.X R13, R13, 0x1, R9, P1 ;  /* 0x000000010d0d7824 */ /* 0x000fe200008e0609 */
[----:B------:R-:W-:Y:S01]  /*28c0*/  LEA R10, P3, R20, R80, 0x1 ;  /* 0x00000050140a7211 */ /* 0x000fe200078608ff */
[----:B------:R-:W-:-:S05]  /*28d0*/  IMAD.IADD R11, R73, 0x1, R21 ;  /* 0x00000001490b7824 */ /* 0x000fca00078e0215 */
[----:B------:R-:W-:Y:S01]  /*28e0*/  LEA.HI.X R11, R20, R81, R11, 0x1, P3 ;  /* 0x00000051140b7211 */ /* 0x000fe200018f0c0b */
[----:B--2---:R-:W-:-:S04]  /*28f0*/  IMAD.U32 R5, R24, 0x10000, RZ ;  /* 0x0001000018057824 */ /* 0x004fc800078e00ff */
[----:B------:R-:W-:-:S04]  /*2900*/  FMUL R5, R5, R58 ;  /* 0x0000003a05057220 */ /* 0x000fc80000400000 */
[----:B------:R-:W-:-:S05]  /*2910*/  FFMA R5, R26, R23, R5 ;  /* 0x000000171a057223 */ /* 0x000fca0000000005 */
[----:B------:R-:W-:-:S05]  /*2920*/  F2FP.BF16.F32.PACK_AB R5, RZ, R5 ;  /* 0x00000005ff05723e */ /* 0x000fca00000010ff */
[----:B------:R0:W-:Y:S01]  /*2930*/  @P2 STG.E.U16 desc[UR36][R12.64], R5 ;  /* 0x000000050c002986 */ /* 0x0001e2000c101524 */
[----:B------:R-:W-:Y:S05]  /*2940*/  @!P0 BRA `(.L_x_37) ;  /* 0x0000000000048947 */ /* 0x000fea0003800000 */
[----:B------:R2:W5:Y:S02]  /*2950*/  LDG.E.LTC128B.U16 R24, desc[UR36][R10.64+0x2] ;  /* 0x000002240a187981 */ /* 0x000564000c1e1520 */
.L_x_37:
[----:B------:R-:W-:Y:S05]  /*2960*/  BSYNC B1 ;  /* 0x0000000000017941 */ /* 0x000fea0003800000 */
.L_x_36:
[----:B0----5:R-:W-:Y:S01]  /*2970*/  IMAD.U32 R5, R24, 0x10000, RZ ;  /* 0x0001000018057824 */ /* 0x021fe200078e00ff */
[----:B------:R-:W-:Y:S01]  /*2980*/  ISETP.GT.AND P1, PT, R4, 0x8, PT ;  /* 0x000000080400780c */ /* 0x000fe20003f24270 */
[----:B------:R-:W-:Y:S02]  /*2990*/  BSSY B1, `(.L_x_38) ;  /* 0x0000008000017945 */ /* 0x000fe40003800000 */
[----:B------:R-:W-:Y:S01]  /*29a0*/  FMUL R14, R5, R58 ;  /* 0x0000003a050e7220 */ /* 0x000fe20000400000 */
[----:B------:R-:W-:-:S03]  /*29b0*/  ISETP.GT.AND P2, PT, R3, RZ, P1 ;  /* 0x000000ff0300720c */ /* 0x000fc60000f44270 */
[----:B------:R-:W-:-:S05]  /*29c0*/  FFMA R14, R27, R23, R14 ;  /* 0x000000171b0e7223 */ /* 0x000fca000000000e */
[----:B------:R-:W-:-:S05]  /*29d0*/  F2FP.BF16.F32.PACK_AB R14, RZ, R14 ;  /* 0x0000000eff0e723e */ /* 0x000fca00000010ff */
[----:B------:R0:W-:Y:S01]  /*29e0*/  @P0 STG.E.U16 desc[UR36][R12.64+0x2], R14 ;  /* 0x0000020e0c000986 */ /* 0x0001e2000c101524 */
[----:B------:R-:W-:Y:S05]  /*29f0*/  @!P2 BRA `(.L_x_39) ;  /* 0x000000000004a947 */ /* 0x000fea0003800000 */
[----:B------:R3:W5:Y:S02]  /*2a00*/  LDG.E.LTC128B.U16 R24, desc[UR36][R6.64+0x10] ;  /* 0x0000102406187981 */ /* 0x000764000c1e1520 */
.L_x_39:
[----:B------:R-:W-:Y:S05]  /*2a10*/  BSYNC B1 ;  /* 0x0000000000017941 */ /* 0x000fea0003800000 */
.L_x_38:
[----:B-----5:R-:W-:Y:S01]  /*2a20*/  IMAD.U32 R5, R24, 0x10000, RZ ;  /* 0x0001000018057824 */ /* 0x020fe200078e00ff */
        /* <DEDUP_REMOVED lines=9> */
.L_x_41:
[----:B------:R-:W-:Y:S05]  /*2ac0*/  BSYNC B1 ;  /* 0x0000000000017941 */ /* 0x000fea0003800000 */
.L_x_40:
[----:B----45:R-:W-:Y:S01]  /*2ad0*/  IMAD.U32 R5, R24, 0x10000, RZ ;  /* 0x0001000018057824 */ /* 0x030fe200078e00ff */
[----:B------:R-:W-:Y:S01]  /*2ae0*/  ISETP.GT.AND P1, PT, R3, 0x8, P1 ;  /* 0x000000080300780c */ /* 0x000fe20000f24270 */
[----:B------:R-:W-:Y:S02]  /*2af0*/  BSSY B1, `(.L_x_42) ;  /* 0x0000007000017945 */ /* 0x000fe40003800000 */
[----:B0-----:R-:W-:-:S04]  /*2b00*/  FMUL R14, R5, R58 ;  /* 0x0000003a050e7220 */ /* 0x001fc80000400000 */
[----:B------:R-:W-:-:S05]  /*2b10*/  FFMA R14, R29, R23, R14 ;  /* 0x000000171d0e7223 */ /* 0x000fca000000000e */
[----:B------:R-:W-:-:S05]  /*2b20*/  F2FP.BF16.F32.PACK_AB R14, RZ, R14 ;  /* 0x0000000eff0e723e */ /* 0x000fca00000010ff */
[----:B------:R0:W-:Y:S01]  /*2b30*/  @P3 STG.E.U16 desc[UR36][R8.64+0x12], R14 ;  /* 0x0000120e08003986 */ /* 0x0001e2000c101524 */
[----:B------:R-:W-:Y:S05]  /*2b40*/  @!P1 BRA `(.L_x_43) ;  /* 0x0000000000049947 */ /* 0x000fea0003800000 */
[----:B------:R4:W5:Y:S02]  /*2b50*/  LDG.E.LTC128B.U16 R24, desc[UR36][R10.64+0x10] ;  /* 0x000010240a187981 */ /* 0x000964000c1e1520 */
.L_x_43:
[----:B------:R-:W-:Y:S05]  /*2b60*/  BSYNC B1 ;  /* 0x0000000000017941 */ /* 0x000fea0003800000 */
.L_x_42:
[----:B-----5:R-:W-:Y:S01]  /*2b70*/  IMAD.U32 R5, R24, 0x10000, RZ ;  /* 0x0001000018057824 */ /* 0x020fe200078e00ff */
[----:B------:R-:W-:Y:S01]  /*2b80*/  ISETP.GT.AND P0, PT, R3, 0x8, P0 ;  /* 0x000000080300780c */ /* 0x000fe20000704270 */
[----:B------:R-:W-:Y:S02]  /*2b90*/  BSSY B1, `(.L_x_44) ;  /* 0x0000007000017945 */ /* 0x000fe40003800000 */
[----:B------:R-:W-:-:S04]  /*2ba0*/  FMUL R5, R5, R58 ;  /* 0x0000003a05057220 */ /* 0x000fc80000400000 */
[----:B------:R-:W-:-:S05]  /*2bb0*/  FFMA R5, R30, R23, R5 ;  /* 0x000000171e057223 */ /* 0x000fca0000000005 */
[----:B------:R-:W-:-:S05]  /*2bc0*/  F2FP.BF16.F32.PACK_AB R5, RZ, R5 ;  /* 0x00000005ff05723e */ /* 0x000fca00000010ff */
[----:B------:R0:W-:Y:S01]  /*2bd0*/  @P1 STG.E.U16 desc[UR36][R12.64+0x10], R5 ;  /* 0x000010050c001986 */ /* 0x0001e2000c101524 */
[----:B------:R-:W-:Y:S05]  /*2be0*/  @!P0 BRA `(.L_x_45) ;  /* 0x0000000000048947 */ /* 0x000fea0003800000 */
[----:B------:R0:W5:Y:S02]  /*2bf0*/  LDG.E.LTC128B.U16 R24, desc[UR36][R10.64+0x12] ;  /* 0x000012240a187981 */ /* 0x000164000c1e1520 */
.L_x_45:
[----:B------:R-:W-:Y:S05]  /*2c00*/  BSYNC B1 ;  /* 0x0000000000017941 */ /* 0x000fea0003800000 */
.L_x_44:
        /* <DEDUP_REMOVED lines=10> */
.L_x_47:
[----:B------:R-:W-:Y:S05]  /*2cb0*/  BSYNC B1 ;  /* 0x0000000000017941 */ /* 0x000fea0003800000 */
.L_x_46:
        /* <DEDUP_REMOVED lines=10> */
.L_x_49:
[----:B------:R-:W-:Y:S05]  /*2d60*/  BSYNC B1 ;  /* 0x0000000000017941 */ /* 0x000fea0003800000 */
.L_x_48:
[----:B0----5:R-:W-:Y:S01]  /*2d70*/  IMAD.U32 R5, R24, 0x10000, RZ ;  /* 0x0001000018057824 */ /* 0x021fe200078e00ff */
        /* <DEDUP_REMOVED lines=8> */
.L_x_51:
[----:B------:R-:W-:Y:S05]  /*2e00*/  BSYNC B1 ;  /* 0x0000000000017941 */ /* 0x000fea0003800000 */
.L_x_50:
        /* <DEDUP_REMOVED lines=9> */
.L_x_53:
[----:B------:R-:W-:Y:S05]  /*2ea0*/  BSYNC B1 ;  /* 0x0000000000017941 */ /* 0x000fea0003800000 */
.L_x_52:
        /* <DEDUP_REMOVED lines=10> */
.L_x_55:
[----:B------:R-:W-:Y:S05]  /*2f50*/  BSYNC B1 ;  /* 0x0000000000017941 */ /* 0x000fea0003800000 */
.L_x_54:
        /* <DEDUP_REMOVED lines=10> */
.L_x_57:
[----:B------:R-:W-:Y:S05]  /*3000*/  BSYNC B1 ;  /* 0x0000000000017941 */ /* 0x000fea0003800000 */
.L_x_56:
        /* <DEDUP_REMOVED lines=9> */
.L_x_59:
[----:B------:R-:W-:Y:S05]  /*30a0*/  BSYNC B1 ;  /* 0x0000000000017941 */ /* 0x000fea0003800000 */
.L_x_58:
        /* <DEDUP_REMOVED lines=9> */
.L_x_61:
[----:B------:R-:W-:Y:S05]  /*3140*/  BSYNC B1 ;  /* 0x0000000000017941 */ /* 0x000fea0003800000 */
.L_x_60:
        /* <DEDUP_REMOVED lines=10> */
.L_x_63:
[----:B------:R-:W-:Y:S05]  /*31f0*/  BSYNC B1 ;  /* 0x0000000000017941 */ /* 0x000fea0003800000 */
.L_x_62:
        /* <DEDUP_REMOVED lines=10> */
.L_x_65:
[----:B------:R-:W-:Y:S05]  /*32a0*/  BSYNC B1 ;  /* 0x0000000000017941 */ /* 0x000fea0003800000 */
.L_x_64:
        /* <DEDUP_REMOVED lines=9> */
.L_x_67:
[----:B------:R-:W-:Y:S05]  /*3340*/  BSYNC B1 ;  /* 0x0000000000017941 */ /* 0x000fea0003800000 */
.L_x_66:
        /* <DEDUP_REMOVED lines=9> */
.L_x_69:
[----:B------:R-:W-:Y:S05]  /*33e0*/  BSYNC B1 ;  /* 0x0000000000017941 */ /* 0x000fea0003800000 */
.L_x_68:
        /* <DEDUP_REMOVED lines=10> */
.L_x_71:
[----:B------:R-:W-:Y:S05]  /*3490*/  BSYNC B1 ;  /* 0x0000000000017941 */ /* 0x000fea0003800000 */
.L_x_70:
        /* <DEDUP_REMOVED lines=10> */
.L_x_73:
[----:B------:R-:W-:Y:S05]  /*3540*/  BSYNC B1 ;  /* 0x0000000000017941 */ /* 0x000fea0003800000 */
.L_x_72:
        /* <DEDUP_REMOVED lines=9> */
.L_x_75:
[----:B------:R-:W-:Y:S05]  /*35e0*/  BSYNC B1 ;  /* 0x0000000000017941 */ /* 0x000fea0003800000 */
.L_x_74:
        /* <DEDUP_REMOVED lines=9> */
.L_x_77:
[----:B------:R-:W-:Y:S05]  /*3680*/  BSYNC B1 ;  /* 0x0000000000017941 */ /* 0x000fea0003800000 */
.L_x_76:
        /* <DEDUP_REMOVED lines=10> */
.L_x_79:
[----:B------:R-:W-:Y:S05]  /*3730*/  BSYNC B1 ;  /* 0x0000000000017941 */ /* 0x000fea0003800000 */
.L_x_78:
        /* <DEDUP_REMOVED lines=10> */
.L_x_81:
[----:B------:R-:W-:Y:S05]  /*37e0*/  BSYNC B1 ;  /* 0x0000000000017941 */ /* 0x000fea0003800000 */
.L_x_80:
        /* <DEDUP_REMOVED lines=9> */
.L_x_83:
[----:B------:R-:W-:Y:S05]  /*3880*/  BSYNC B1 ;  /* 0x0000000000017941 */ /* 0x000fea0003800000 */
.L_x_82:
        /* <DEDUP_REMOVED lines=9> */
.L_x_85:
[----:B------:R-:W-:Y:S05]  /*3920*/  BSYNC B1 ;  /* 0x0000000000017941 */ /* 0x000fea0003800000 */
.L_x_84:
        /* <DEDUP_REMOVED lines=10> */
.L_x_87:
[----:B------:R-:W-:Y:S05]  /*39d0*/  BSYNC B1 ;  /* 0x0000000000017941 */ /* 0x000fea0003800000 */
.L_x_86:
[----:B-----5:R-:W-:Y:S01]  /*39e0*/  IMAD.U32 R5, R24, 0x10000, RZ ;  /* 0x0001000018057824 */ /* 0x020fe200078e00ff */
[----:B------:R-:W-:Y:S01]  /*39f0*/  ISETP.GT.AND P0, PT, R4, 0x39, PT ;  /* 0x000000390400780c */ /* 0x000fe20003f04270 */
[----:B------:R-:W-:Y:S01]  /*3a00*/  @P2 IMAD.MOV.U32 R4, RZ, RZ, R8 ;  /* 0x000000ffff042224 */ /* 0x000fe200078e0008 */
[----:B------:R-:W-:Y:S01]  /*3a10*/  BSSY B1, `(.L_x_88) ;  /* 0x000000a000017945 */ /* 0x000fe20003800000 */
[----:B------:R-:W-:Y:S01]  /*3a20*/  FMUL R5, R5, R58 ;  /* 0x0000003a05057220 */ /* 0x000fe20000400000 */
[----:B------:R-:W-:-:S03]  /*3a30*/  ISETP.GT.AND P3, PT, R3, RZ, P0 ;  /* 0x000000ff0300720c */ /* 0x000fc60000764270 */
[----:B------:R-:W-:-:S05]  /*3a40*/  FFMA R5, R52, R23, R5 ;  /* 0x0000001734057223 */ /* 0x000fca0000000005 */
[----:B------:R-:W-:-:S04]  /*3a50*/  F2FP.BF16.F32.PACK_AB R5, RZ, R5 ;  /* 0x00000005ff05723e */ /* 0x000fc800000010ff */
[----:B0-----:R-:W-:Y:S01]  /*3a60*/  PRMT R14, R5, 0x7610, R14 ;  /* 0x00007610050e7816 */ /* 0x001fe2000000000e */
[----:B------:R-:W-:-:S05]  /*3a70*/  @P2 IMAD.MOV.U32 R5, RZ, RZ, R9 ;  /* 0x000000ffff052224 */ /* 0x000fca00078e0009 */
[----:B------:R0:W-:Y:S01]  /*3a80*/  @P2 STG.E.U16 desc[UR36][R4.64+0x70], R14 ;  /* 0x0000700e04002986 */ /* 0x0001e2000c101524 */
[----:B------:R-:W-:Y:S05]  /*3a90*/  @!P3 BRA `(.L_x_89) ;  /* 0x000000000004b947 */ /* 0x000fea0003800000 */
[----:B------:R0:W5:Y:S02]  /*3aa0*/  LDG.E.LTC128B.U16 R24, desc[UR36][R6.64+0x72] ;  /* 0x0000722406187981 */ /* 0x000164000c1e1520 */
.L_x_89:
[----:B------:R-:W-:Y:S05]  /*3ab0*/  BSYNC B1 ;  /* 0x0000000000017941 */ /* 0x000fea0003800000 */
.L_x_88:
        /* <DEDUP_REMOVED lines=9> */
.L_x_91:
[----:B------:R-:W-:Y:S05]  /*3b50*/  BSYNC B1 ;  /* 0x0000000000017941 */ /* 0x000fea0003800000 */
.L_x_90:
[----:B-----5:R-:W-:Y:S01]  /*3b60*/  IMAD.U32 R5, R24, 0x10000, RZ ;  /* 0x0001000018057824 */ /* 0x020fe200078e00ff */
[----:B------:R-:W-:Y:S01]  /*3b70*/  ISETP.GT.AND P0, PT, R3, 0x8, P0 ;  /* 0x000000080300780c */ /* 0x000fe20000704270 */
[----:B0-----:R-:W-:Y:S01]  /*3b80*/  @P1 IMAD.MOV.U32 R4, RZ, RZ, R12 ;  /* 0x000000ffff041224 */ /* 0x001fe200078e000c */
[----:B------:R-:W-:Y:S01]  /*3b90*/  BSSY B1, `(.L_x_92) ;  /* 0x0000009000017945 */ /* 0x000fe20003800000 */
[----:B------:R-:W-:-:S04]  /*3ba0*/  FMUL R5, R5, R58 ;  /* 0x0000003a05057220 */ /* 0x000fc80000400000 */
[----:B------:R-:W-:-:S05]  /*3bb0*/  FFMA R5, R54, R23, R5 ;  /* 0x0000001736057223 */ /* 0x000fca0000000005 */
[----:B------:R-:W-:-:S04]  /*3bc0*/  F2FP.BF16.F32.PACK_AB R5, RZ, R5 ;  /* 0x00000005ff05723e */ /* 0x000fc800000010ff */
[----:B-1-3--:R-:W-:Y:S01]  /*3bd0*/  PRMT R6, R5, 0x7610, R6 ;  /* 0x0000761005067816 */ /* 0x00afe20000000006 */
[----:B------:R-:W-:-:S05]  /*3be0*/  @P1 IMAD.MOV.U32 R5, RZ, RZ, R13 ;  /* 0x000000ffff051224 */ /* 0x000fca00078e000d */
[----:B------:R0:W-:Y:S01]  /*3bf0*/  @P1 STG.E.U16 desc[UR36][R4.64+0x70], R6 ;  /* 0x0000700604001986 */ /* 0x0001e2000c101524 */
[----:B------:R-:W-:Y:S05]  /*3c00*/  @!P0 BRA `(.L_x_93) ;  /* 0x0000000000048947 */ /* 0x000fea0003800000 */
[----:B------:R1:W5:Y:S02]  /*3c10*/  LDG.E.LTC128B.U16 R24, desc[UR36][R10.64+0x72] ;  /* 0x000072240a187981 */ /* 0x000364000c1e1520 */
.L_x_93:
[----:B------:R-:W-:Y:S05]  /*3c20*/  BSYNC B1 ;  /* 0x0000000000017941 */ /* 0x000fea0003800000 */
.L_x_92:
[----:B------:R-:W-:Y:S05]  /*3c30*/  @!P0 BRA `(.L_x_94) ;  /* 0x0000000800a88947 */ /* 0x000fea0003800000 */
[----:B-----5:R-:W-:-:S04]  /*3c40*/  IMAD.U32 R3, R24, 0x10000, RZ ;  /* 0x0001000018037824 */ /* 0x020fc800078e00ff */
[----:B0-----:R-:W-:-:S04]  /*3c50*/  FMUL R4, R3, R58 ;  /* 0x0000003a03047220 */ /* 0x001fc80000400000 */
[----:B------:R-:W-:-:S05]  /*3c60*/  FFMA R4, R55, R23, R4 ;  /* 0x0000001737047223 */ /* 0x000fca0000000004 */
[----:B------:R-:W-:-:S05]  /*3c70*/  F2FP.BF16.F32.PACK_AB R4, RZ, R4 ;  /* 0x00000004ff04723e */ /* 0x000fca00000010ff */
[----:B------:R3:W-:Y:S01]  /*3c80*/  STG.E.U16 desc[UR36][R12.64+0x72], R4 ;  /* 0x000072040c007986 */ /* 0x0007e2000c101524 */
[----:B------:R-:W-:Y:S05]  /*3c90*/  BRA `(.L_x_94) ;  /* 0x0000000800907947 */ /* 0x000fea0003800000 */
.L_x_33:
[----:B------:R-:W-:Y:S01]  /*3ca0*/  ISETP.GT.AND P3, PT, R4, 0x1, PT ;  /* 0x000000010400780c */ /* 0x000fe20003f64270 */
[----:B------:R-:W-:Y:S01]  /*3cb0*/  ULDC.64 UR4, c[0x0][0x5c0] ;  /* 0x0001700000047ab9 */ /* 0x000fe20000000a00 */
[-C--:B------:R-:W-:Y:S01]  /*3cc0*/  FMUL R24, R24, R23.reuse ;  /* 0x0000001718187220 */ /* 0x080fe20000400000 */
[----:B------:R-:W-:Y:S01]  /*3cd0*/  LEA R6, P4, R72, UR4, 0x1 ;  /* 0x0000000448067c11 */ /* 0x000fe2000f8808ff */
[-C--:B------:R-:W-:Y:S01]  /*3ce0*/  FMUL R25, R25, R23.reuse ;  /* 0x0000001719197220 */ /* 0x080fe20000400000 */
[----:B------:R-:W-:Y:S01]  /*3cf0*/  ISETP.GT.AND P0, PT, R3, RZ, P3 ;  /* 0x000000ff0300720c */ /* 0x000fe20001f04270 */
[-C--:B------:R-:W-:Y:S01]  /*3d00*/  FMUL R26, R26, R23.reuse ;  /* 0x000000171a1a7220 */ /* 0x080fe20000400000 */
[----:B------:R-:W-:Y:S01]  /*3d10*/  F2FP.BF16.F32.PACK_AB R24, RZ, R24 ;  /* 0x00000018ff18723e */ /* 0x000fe200000010ff */
[-C--:B------:R-:W-:Y:S01]  /*3d20*/  FMUL R27, R27, R23.reuse ;  /* 0x000000171b1b7220 */ /* 0x080fe20000400000 */
[----:B------:R-:W-:Y:S01]  /*3d30*/  LEA.HI.X R7, R72, UR5, R83, 0x1, P4 ;  /* 0x0000000548077c11 */ /* 0x000fe2000a0f0c53 */
[----:B------:R-:W-:Y:S01]  /*3d40*/  FMUL R28, R28, R23 ;  /* 0x000000171c1c7220 */ /* 0x000fe20000400000 */
[----:B------:R-:W-:Y:S01]  /*3d50*/  F2FP.BF16.F32.PACK_AB R25, RZ, R25 ;  /* 0x00000019ff19723e */ /* 0x000fe200000010ff */
[-C--:B------:R-:W-:Y:S01]  /*3d60*/  FMUL R29, R29, R23.reuse ;  /* 0x000000171d1d7220 */ /* 0x080fe20000400000 */
[----:B------:R-:W-:Y:S01]  /*3d70*/  ISETP.GT.AND P2, PT, R3, 0x8, P2 ;  /* 0x000000080300780c */ /* 0x000fe20001744270 */
[----:B------:R-:W-:Y:S01]  /*3d80*/  @P1 STG.E.U16 desc[UR36][R6.64], R24 ;  /* 0x0000001806001986 */ /* 0x000fe2000c101524 */
[----:B------:R-:W-:Y:S01]  /*3d90*/  ISETP.GT.AND P1, PT, R4, 0x8, PT ;  /* 0x000000080400780c */ /* 0x000fe20003f24270 */
[-C--:B------:R-:W-:Y:S01]  /*3da0*/  FMUL R30, R30, R23.reuse ;  /* 0x000000171e1e7220 */ /* 0x080fe20000400000 */
[C---:B------:R-:W-:Y:S01]  /*3db0*/  SHF.L.U64.HI R5, R59.reuse, 0x1, R60 ;  /* 0x000000013b057819 */ /* 0x040fe2000001023c */
[----:B------:R-:W-:Y:S01]  /*3dc0*/  @P0 STG.E.U16 desc[UR36][R6.64+0x2], R25 ;  /* 0x0000021906000986 */ /* 0x000fe2000c101524 */
[----:B------:R-:W-:Y:S01]  /*3dd0*/  LEA R8, P5, R59, R6, 0x1 ;  /* 0x000000063b087211 */ /* 0x000fe200078a08ff */
[-C--:B------:R-:W-:Y:S01]  /*3de0*/  FMUL R31, R31, R23.reuse ;  /* 0x000000171f1f7220 */ /* 0x080fe20000400000 */
[----:B------:R-:W-:Y:S01]  /*3df0*/  ISETP.GT.AND P3, PT, R3, 0x8, P3 ;  /* 0x000000080300780c */ /* 0x000fe20001f64270 */
[-C--:B------:R-:W-:Y:S01]  /*3e00*/  FMUL R32, R32, R23.reuse ;  /* 0x0000001720207220 */ /* 0x080fe20000400000 */
[----:B------:R-:W-:Y:S01]  /*3e10*/  ISETP.GT.AND P0, PT, R4, 0x9, PT ;  /* 0x000000090400780c */ /* 0x000fe20003f04270 */
[----:B------:R-:W-:Y:S01]  /*3e20*/  IMAD.X R9, R5, 0x1, R7, P5 ;  /* 0x0000000105097824 */ /* 0x000fe200028e0607 */
[----:B------:R-:W-:Y:S01]  /*3e30*/  ISETP.GT.AND P4, PT, R3, RZ, P1 ;  /* 0x000000ff0300720c */ /* 0x000fe20000f84270 */
[-C--:B------:R-:W-:Y:S01]  /*3e40*/  FMUL R33, R33, R23.reuse ;  /* 0x0000001721217220 */ /* 0x080fe20000400000 */
[----:B------:R-:W-:Y:S01]  /*3e50*/  F2FP.BF16.F32.PACK_AB R26, RZ, R26 ;  /* 0x0000001aff1a723e */ /* 0x000fe200000010ff */
[-C--:B------:R-:W-:Y:S01]  /*3e60*/  FMUL R34, R34, R23.reuse ;  /* 0x0000001722227220 */ /* 0x080fe20000400000 */
[----:B------:R-:W-:Y:S01]  /*3e70*/  ISETP.GT.AND P5, PT, R3, RZ, P0 ;  /* 0x000000ff0300720c */ /* 0x000fe200007a4270 */
[----:B------:R-:W-:Y:S01]  /*3e80*/  FMUL R35, R35, R23 ;  /* 0x0000001723237220 */ /* 0x000fe20000400000 */
[----:B------:R-:W-:Y:S01]  /*3e90*/  F2FP.BF16.F32.PACK_AB R27, RZ, R27 ;  /* 0x0000001bff1b723e */ /* 0x000fe200000010ff */
[----:B------:R-:W-:Y:S01]  /*3ea0*/  @P2 STG.E.U16 desc[UR36][R8.64], R26 ;  /* 0x0000001a08002986 */ /* 0x000fe2000c101524 */
[----:B------:R-:W-:Y:S01]  /*3eb0*/  F2FP.BF16.F32.PACK_AB R28, RZ, R28 ;  /* 0x0000001cff1c723e */ /* 0x000fe200000010ff */
[-C--:B------:R-:W-:Y:S01]  /*3ec0*/  FMUL R36, R36, R23.reuse ;  /* 0x0000001724247220 */ /* 0x080fe20000400000 */
[----:B------:R-:W-:Y:S01]  /*3ed0*/  ISETP.GT.AND P2, PT, R3, 0x8, P1 ;  /* 0x000000080300780c */ /* 0x000fe20000f44270 */
[----:B------:R-:W-:Y:S01]  /*3ee0*/  @P3 STG.E.U16 desc[UR36][R8.64+0x2], R27 ;  /* 0x0000021b08003986 */ /* 0x000fe2000c101524 */
[----:B------:R-:W-:Y:S01]  /*3ef0*/  ISETP.GT.AND P1, PT, R4, 0x10, PT ;  /* 0x000000100400780c */ /* 0x000fe20003f24270 */
[----:B------:R-:W-:Y:S01]  /*3f00*/  FMUL R37, R37, R23 ;  /* 0x0000001725257220 */ /* 0x000fe20000400000 */
[----:B------:R-:W-:Y:S01]  /*3f10*/  F2FP.BF16.F32.PACK_AB R29, RZ, R29 ;  /* 0x0000001dff1d723e */ /* 0x000fe200000010ff */
[----:B------:R-:W-:Y:S01]  /*3f20*/  @P4 STG.E.U16 desc[UR36][R6.64+0x10], R28 ;  /* 0x0000101c06004986 */ /* 0x000fe2000c101524 */
[C---:B------:R-:W-:Y:S01]  /*3f30*/  ISETP.GT.AND P3, PT, R3.reuse, 0x8, P0 ;  /* 0x000000080300780c */ /* 0x040fe20000764270 */
[-C--:B------:R-:W-:Y:S01]  /*3f40*/  FMUL R38, R38, R23.reuse ;  /* 0x0000001726267220 */ /* 0x080fe20000400000 */
[----:B------:R-:W-:Y:S01]  /*3f50*/  ISETP.GT.AND P0, PT, R4, 0x11, PT ;  /* 0x000000110400780c */ /* 0x000fe20003f04270 */
[----:B------:R-:W-:Y:S01]  /*3f60*/  @P5 STG.E.U16 desc[UR36][R6.64+0x12], R29 ;  /* 0x0000121d06005986 */ /* 0x000fe2000c101524 */
        /* <DEDUP_REMOVED lines=42> */
[----:B------:R-:W-:Y:S01]  /*4210*/  ISETP.GT.AND P5, PT, R3, RZ, P0 ;  /* 0x000000ff0300720c */ /* 0x000fe200007a4270 */
[-C--:B------:R-:W-:Y:S01]  /*4220*/  FMUL R52, R52, R23.reuse ;  /* 0x0000001734347220 */ /* 0x080fe20000400000 */
[----:B------:R-:W-:Y:S01]  /*4230*/  F2FP.BF16.F32.PACK_AB R38, RZ, R38 ;  /* 0x00000026ff26723e */ /* 0x000fe200000010ff */
[----:B------:R-:W-:Y:S01]  /*4240*/  FMUL R53, R53, R23 ;  /* 0x0000001735357220 */ /* 0x000fe20000400000 */
[----:B------:R-:W-:Y:S01]  /*4250*/  F2FP.BF16.F32.PACK_AB R39, RZ, R39 ;  /* 0x00000027ff27723e */ /* 0x000fe200000010ff */
[----:B------:R-:W-:Y:S01]  /*4260*/  FMUL R54, R54, R23 ;  /* 0x0000001736367220 */ /* 0x000fe20000400000 */
[----:B------:R-:W-:Y:S01]  /*4270*/  F2FP.BF16.F32.PACK_AB R40, RZ, R40 ;  /* 0x00000028ff28723e */ /* 0x000fe200000010ff */
[----:B------:R-:W-:Y:S01]  /*4280*/  @P2 STG.E.U16 desc[UR36][R8.64+0x30], R38 ;  /* 0x0000302608002986 */ /* 0x000fe2000c101524 */
[----:B------:R-:W-:Y:S01]  /*4290*/  F2FP.BF16.F32.PACK_AB R41, RZ, R41 ;  /* 0x00000029ff29723e */ /* 0x000fe200000010ff */
[----:B------:R-:W-:Y:S01]  /*42a0*/  FMUL R55, R55, R23 ;  /* 0x0000001737377220 */ /* 0x000fe20000400000 */
[C---:B------:R-:W-:Y:S01]  /*42b0*/  ISETP.GT.AND P1, PT, R3.reuse, 0x8, P1 ;  /* 0x000000080300780c */ /* 0x040fe20000f24270 */
[----:B------:R-:W-:Y:S01]  /*42c0*/  @P3 STG.E.U16 desc[UR36][R8.64+0x32], R39 ;  /* 0x0000322708003986 */ /* 0x000fe2000c101524 */
[----:B------:R-:W-:-:S02]  /*42d0*/  ISETP.GT.AND P2, PT, R3, 0x8, P0 ;  /* 0x000000080300780c */ /* 0x000fc40000744270 */
[C---:B------:R-:W-:Y:S01]  /*42e0*/  ISETP.GT.AND P0, PT, R4.reuse, 0x29, PT ;  /* 0x000000290400780c */ /* 0x040fe20003f04270 */
[----:B------:R-:W-:Y:S01]  /*42f0*/  @P4 STG.E.U16 desc[UR36][R6.64+0x40], R40 ;  /* 0x0000402806004986 */ /* 0x000fe2000c101524 */
[----:B------:R-:W-:Y:S02]  /*4300*/  ISETP.GT.AND P4, PT, R4, 0x28, PT ;  /* 0x000000280400780c */ /* 0x000fe40003f84270 */
[----:B------:R-:W-:Y:S01]  /*4310*/  F2FP.BF16.F32.PACK_AB R42, RZ, R42 ;  /* 0x0000002aff2a723e */ /* 0x000fe200000010ff */
[----:B------:R-:W-:Y:S01]  /*4320*/  @P5 STG.E.U16 desc[UR36][R6.64+0x42], R41 ;  /* 0x0000422906005986 */ /* 0x000fe2000c101524 */
[C---:B------:R-:W-:Y:S02]  /*4330*/  ISETP.GT.AND P5, PT, R3.reuse, RZ, P4 ;  /* 0x000000ff0300720c */ /* 0x040fe400027a4270 */
[----:B------:R-:W-:Y:S01]  /*4340*/  ISETP.GT.AND P3, PT, R3, RZ, P0 ;  /* 0x000000ff0300720c */ /* 0x000fe20000764270 */
[----:B------:R-:W-:Y:S01]  /*4350*/  @P1 STG.E.U16 desc[UR36][R8.64+0x40], R42 ;  /* 0x0000402a08001986 */ /* 0x000fe2000c101524 */
[----:B------:R-:W-:-:S02]  /*4360*/  F2FP.BF16.F32.PACK_AB R43, RZ, R43 ;  /* 0x0000002bff2b723e */ /* 0x000fc400000010ff */
[----:B------:R-:W-:Y:S02]  /*4370*/  F2FP.BF16.F32.PACK_AB R44, RZ, R44 ;  /* 0x0000002cff2c723e */ /* 0x000fe400000010ff */
[C---:B------:R-:W-:Y:S01]  /*4380*/  ISETP.GT.AND P4, PT, R3.reuse, 0x8, P4 ;  /* 0x000000080300780c */ /* 0x040fe20002784270 */
[----:B------:R-:W-:Y:S01]  /*4390*/  @P2 STG.E.U16 desc[UR36][R8.64+0x42], R43 ;  /* 0x0000422b08002986 */ /* 0x000fe2000c101524 */
[----:B------:R-:W-:Y:S02]  /*43a0*/  F2FP.BF16.F32.PACK_AB R45, RZ, R45 ;  /* 0x0000002dff2d723e */ /* 0x000fe400000010ff */
[C---:B------:R-:W-:Y:S01]  /*43b0*/  ISETP.GT.AND P2, PT, R4.reuse, 0x31, PT ;  /* 0x000000310400780c */ /* 0x040fe20003f44270 */
[----:B------:R-:W-:Y:S01]  /*43c0*/  @P5 STG.E.U16 desc[UR36][R6.64+0x50], R44 ;  /* 0x0000502c06005986 */ /* 0x000fe2000c101524 */
[----:B------:R-:W-:Y:S02]  /*43d0*/  ISETP.GT.AND P5, PT, R3, 0x8, P0 ;  /* 0x000000080300780c */ /* 0x000fe400007a4270 */
[C---:B------:R-:W-:Y:S01]  /*43e0*/  ISETP.GT.AND P1, PT, R4.reuse, 0x38, PT ;  /* 0x000000380400780c */ /* 0x040fe20003f24270 */
[----:B------:R-:W-:Y:S01]  /*43f0*/  @P3 STG.E.U16 desc[UR36][R6.64+0x52], R45 ;  /* 0x0000522d06003986 */ /* 0x000fe2000c101524 */
[----:B------:R-:W-:-:S02]  /*4400*/  ISETP.GT.AND P3, PT, R4, 0x30, PT ;  /* 0x000000300400780c */ /* 0x000fc40003f64270 */
[----:B------:R-:W-:Y:S01]  /*4410*/  ISETP.GT.AND P0, PT, R4, 0x39, PT ;  /* 0x000000390400780c */ /* 0x000fe20003f04270 */
[----:B------:R-:W-:Y:S01]  /*4420*/  @P4 IMAD.MOV.U32 R4, RZ, RZ, R8 ;  /* 0x000000ffff044224 */ /* 0x000fe200078e0008 */
[----:B------:R-:W-:Y:S01]  /*4430*/  F2FP.BF16.F32.PACK_AB R46, RZ, R46 ;  /* 0x0000002eff2e723e */ /* 0x000fe200000010ff */
[----:B------:R-:W-:Y:S01]  /*4440*/  @P4 IMAD.MOV.U32 R5, RZ, RZ, R9 ;  /* 0x000000ffff054224 */ /* 0x000fe200078e0009 */
[----:B------:R-:W-:Y:S02]  /*4450*/  F2FP.BF16.F32.PACK_AB R47, RZ, R47 ;  /* 0x0000002fff2f723e */ /* 0x000fe400000010ff */
[----:B------:R-:W-:Y:S02]  /*4460*/  F2FP.BF16.F32.PACK_AB R48, RZ, R48 ;  /* 0x00000030ff30723e */ /* 0x000fe400000010ff */
[----:B------:R0:W-:Y:S01]  /*4470*/  @P4 STG.E.U16 desc[UR36][R4.64+0x50], R46 ;  /* 0x0000502e04004986 */ /* 0x0001e2000c101524 */
[----:B------:R-:W-:Y:S02]  /*4480*/  ISETP.GT.AND P4, PT, R3, RZ, P2 ;  /* 0x000000ff0300720c */ /* 0x000fe40001784270 */
[----:B------:R-:W-:-:S02]  /*4490*/  F2FP.BF16.F32.PACK_AB R49, RZ, R49 ;  /* 0x00000031ff31723e */ /* 0x000fc400000010ff */
[----:B------:R-:W-:Y:S02]  /*44a0*/  ISETP.GT.AND P2, PT, R3, 0x8, P2 ;  /* 0x000000080300780c */ /* 0x000fe40001744270 */
[----:B------:R-:W-:Y:S02]  /*44b0*/  F2FP.BF16.F32.PACK_AB R50, RZ, R50 ;  /* 0x00000032ff32723e */ /* 0x000fe400000010ff */
[----:B------:R-:W-:Y:S02]  /*44c0*/  F2FP.BF16.F32.PACK_AB R51, RZ, R51 ;  /* 0x00000033ff33723e */ /* 0x000fe400000010ff */
[----:B------:R-:W-:Y:S01]  /*44d0*/  F2FP.BF16.F32.PACK_AB R52, RZ, R52 ;  /* 0x00000034ff34723e */ /* 0x000fe200000010ff */
[----:B0-----:R-:W-:Y:S01]  /*44e0*/  @P5 IMAD.MOV.U32 R4, RZ, RZ, R8 ;  /* 0x000000ffff045224 */ /* 0x001fe200078e0008 */
[----:B------:R-:W-:Y:S01]  /*44f0*/  F2FP.BF16.F32.PACK_AB R53, RZ, R53 ;  /* 0x00000035ff35723e */ /* 0x000fe200000010ff */
[----:B------:R-:W-:Y:S01]  /*4500*/  @P5 IMAD.MOV.U32 R5, RZ, RZ, R9 ;  /* 0x000000ffff055224 */ /* 0x000fe200078e0009 */
[----:B------:R-:W-:-:S02]  /*4510*/  F2FP.BF16.F32.PACK_AB R54, RZ, R54 ;  /* 0x00000036ff36723e */ /* 0x000fc400000010ff */
[----:B------:R-:W-:Y:S02]  /*4520*/  F2FP.BF16.F32.PACK_AB R55, RZ, R55 ;  /* 0x00000037ff37723e */ /* 0x000fe400000010ff */
[----:B------:R0:W-:Y:S01]  /*4530*/  @P5 STG.E.U16 desc[UR36][R4.64+0x52], R47 ;  /* 0x0000522f04005986 */ /* 0x0001e2000c101524 */
[C---:B------:R-:W-:Y:S02]  /*4540*/  ISETP.GT.AND P5, PT, R3.reuse, RZ, P3 ;  /* 0x000000ff0300720c */ /* 0x040fe40001fa4270 */
[----:B------:R-:W-:-:S11]  /*4550*/  ISETP.GT.AND P3, PT, R3, 0x8, P3 ;  /* 0x000000080300780c */ /* 0x000fd60001f64270 */
[----:B0-----:R-:W-:Y:S02]  /*4560*/  @P5 IMAD.MOV.U32 R4, RZ, RZ, R6 ;  /* 0x000000ffff045224 */ /* 0x001fe400078e0006 */
[----:B------:R-:W-:-:S05]  /*4570*/  @P5 IMAD.MOV.U32 R5, RZ, RZ, R7 ;  /* 0x000000ffff055224 */ /* 0x000fca00078e0007 */
[----:B------:R0:W-:Y:S01]  /*4580*/  @P5 STG.E.U16 desc[UR36][R4.64+0x60], R48 ;  /* 0x0000603004005986 */ /* 0x0001e2000c101524 */
[C---:B------:R-:W-:Y:S02]  /*4590*/  ISETP.GT.AND P5, PT, R3.reuse, RZ, P0 ;  /* 0x000000ff0300720c */ /* 0x040fe400007a4270 */
[----:B------:R-:W-:Y:S01]  /*45a0*/  ISETP.GT.AND P0, PT, R3, 0x8, P0 ;  /* 0x000000080300780c */ /* 0x000fe20000704270 */
[----:B0-----:R-:W-:Y:S02]  /*45b0*/  @P4 IMAD.MOV.U32 R4, RZ, RZ, R6 ;  /* 0x000000ffff044224 */ /* 0x001fe400078e0006 */
[----:B------:R-:W-:-:S05]  /*45c0*/  @P4 IMAD.MOV.U32 R5, RZ, RZ, R7 ;  /* 0x000000ffff054224 */ /* 0x000fca00078e0007 */
[----:B------:R0:W-:Y:S01]  /*45d0*/  @P4 STG.E.U16 desc[UR36][R4.64+0x62], R49 ;  /* 0x0000623104004986 */ /* 0x0001e2000c101524 */
[C---:B------:R-:W-:Y:S02]  /*45e0*/  ISETP.GT.AND P4, PT, R3.reuse, RZ, P1 ;  /* 0x000000ff0300720c */ /* 0x040fe40000f84270 */
[----:B------:R-:W-:Y:S01]  /*45f0*/  ISETP.GT.AND P1, PT, R3, 0x8, P1 ;  /* 0x000000080300780c */ /* 0x000fe20000f24270 */
[----:B0-----:R-:W-:Y:S02]  /*4600*/  @P3 IMAD.MOV.U32 R4, RZ, RZ, R8 ;  /* 0x000000ffff043224 */ /* 0x001fe400078e0008 */
[----:B------:R-:W-:-:S05]  /*4610*/  @P3 IMAD.MOV.U32 R5, RZ, RZ, R9 ;  /* 0x000000ffff053224 */ /* 0x000fca00078e0009 */
[----:B------:R0:W-:Y:S02]  /*4620*/  @P3 STG.E.U16 desc[UR36][R4.64+0x60], R50 ;  /* 0x0000603204003986 */ /* 0x0001e4000c101524 */
[----:B0-----:R-:W-:Y:S02]  /*4630*/  @P2 IMAD.MOV.U32 R4, RZ, RZ, R8 ;  /* 0x000000ffff042224 */ /* 0x001fe400078e0008 */
[----:B------:R-:W-:-:S05]  /*4640*/  @P2 IMAD.MOV.U32 R5, RZ, RZ, R9 ;  /* 0x000000ffff052224 */ /* 0x000fca00078e0009 */
[----:B------:R0:W-:Y:S02]  /*4650*/  @P2 STG.E.U16 desc[UR36][R4.64+0x62], R51 ;  /* 0x0000623304002986 */ /* 0x0001e4000c101524 */
[----:B0-----:R-:W-:Y:S02]  /*4660*/  @P4 IMAD.MOV.U32 R4, RZ, RZ, R6 ;  /* 0x000000ffff044224 */ /* 0x001fe400078e0006 */
[----:B------:R-:W-:-:S05]  /*4670*/  @P4 IMAD.MOV.U32 R5, RZ, RZ, R7 ;  /* 0x000000ffff054224 */ /* 0x000fca00078e0007 */
[----:B------:R0:W-:Y:S04]  /*4680*/  @P4 STG.E.U16 desc[UR36][R4.64+0x70], R52 ;  /* 0x0000703404004986 */ /* 0x0001e8000c101524 */
[----:B------:R1:W-:Y:S01]  /*4690*/  @P5 STG.E.U16 desc[UR36][R6.64+0x72], R53 ;  /* 0x0000723506005986 */ /* 0x0003e2000c101524 */
[----:B0-----:R-:W-:Y:S02]  /*46a0*/  @P1 IMAD.MOV.U32 R4, RZ, RZ, R8 ;  /* 0x000000ffff041224 */ /* 0x001fe400078e0008 */
[----:B------:R-:W-:-:S05]  /*46b0*/  @P1 IMAD.MOV.U32 R5, RZ, RZ, R9 ;  /* 0x000000ffff051224 */ /* 0x000fca00078e0009 */
[----:B------:R1:W-:Y:S04]  /*46c0*/  @P1 STG.E.U16 desc[UR36][R4.64+0x70], R54 ;  /* 0x0000703604001986 */ /* 0x0003e8000c101524 */
[----:B------:R1:W-:Y:S02]  /*46d0*/  @P0 STG.E.U16 desc[UR36][R8.64+0x72], R55 ;  /* 0x0000723708000986 */ /* 0x0003e4000c101524 */
.L_x_94:
[----:B------:R-:W-:Y:S05]  /*46e0*/  BSYNC B0 ;  /* 0x0000000000007941 */ /* 0x000fea0003800000 */
.L_x_32:
[----:B------:R-:W-:Y:S01]  /*46f0*/  IADD3 R16, P0, R16, UR38, RZ ;  /* 0x0000002610107c10 */ /* 0x000fe2000ff1e0ff */
[----:B------:R-:W-:Y:S01]  /*4700*/  ULDC.64 UR4, c[0x0][0x650] ;  /* 0x0001940000047ab9 */ /* 0x000fe20000000a00 */
[----:B------:R-:W-:Y:S01]  /*4710*/  PRMT R3, RZ, 0x7610, R3 ;  /* 0x00007610ff037816 */ /* 0x000fe20000000003 */
[----:B------:R-:W-:Y:S01]  /*4720*/  IMAD.MOV.U32 R70, RZ, RZ, -0x1 ;  /* 0xffffffffff467424 */ /* 0x000fe200078e00ff */
[----:B------:R-:W-:Y:S01]  /*4730*/  IADD3.X R17, R17, UR41, RZ, P0, !PT ;  /* 0x0000002911117c10 */ /* 0x000fe200087fe4ff */
[----:B------:R-:W-:Y:S01]  /*4740*/  IMAD.MOV.U32 R69, RZ, RZ, -0x1 ;  /* 0xffffffffff457424 */ /* 0x000fe200078e00ff */
[----:B------:R-:W-:-:S04]  /*4750*/  ISETP.GE.U32.AND P0, PT, R16, UR4, PT ;  /* 0x0000000410007c0c */ /* 0x000fc8000bf06070 */
[----:B------:R-:W-:-:S13]  /*4760*/  ISETP.GE.U32.AND.EX P0, PT, R17, UR5, PT, P0 ;  /* 0x0000000511007c0c */ /* 0x000fda000bf06100 */
[----:B------:R-:W-:Y:S05]  /*4770*/  @P0 BRA `(.L_x_95) ;  /* 0x00000004004c0947 */ /* 0x000fea0003800000 */
[----:B-12-4-:R-:W1:Y:S01]  /*4780*/  LDC.64 R10, c[0x0][0x628] ;  /* 0x00018a00ff0a7b82 */ /* 0x016e620000000a00 */
[----:B---3--:R-:W2:Y:S01]  /*4790*/  S2R R12, SR_CTAID.X ;  /* 0x00000000000c7919 */ /* 0x008ea20000002500 */
[----:B------:R-:W-:Y:S02]  /*47a0*/  IMAD.MOV.U32 R8, RZ, RZ, R16 ;  /* 0x000000ffff087224 */ /* 0x000fe400078e0010 */
[----:B------:R-:W-:Y:S01]  /*47b0*/  IMAD.MOV.U32 R9, RZ, RZ, R17 ;  /* 0x000000ffff097224 */ /* 0x000fe200078e0011 */
[----:B------:R-:W3:Y:S03]  /*47c0*/  S2R R20, SR_CTAID.Y ;  /* 0x0000000000147919 */ /* 0x000ee60000002600 */
[----:B------:R-:W4:Y:S08]  /*47d0*/  LDC R0, c[0x0][0x630] ;  /* 0x00018c00ff007b82 */ /* 0x000f300000000800 */
[----:B------:R-:W0:Y:S01]  /*47e0*/  LDC.64 R14, c[0x0][0x620] ;  /* 0x00018800ff0e7b82 */ /* 0x000e220000000a00 */
[----:B-1----:R-:W-:-:S04]  /*47f0*/  ISETP.NE.U32.AND P0, PT, R10, RZ, PT ;  /* 0x000000ff0a00720c */ /* 0x002fc80003f05070 */
[----:B------:R-:W-:-:S13]  /*4800*/  ISETP.NE.AND.EX P0, PT, R11, RZ, PT, P0 ;  /* 0x000000ff0b00720c */ /* 0x000fda0003f05300 */
[----:B0-234-:R-:W-:Y:S05]  /*4810*/  @!P0 BRA `(.L_x_96) ;  /* 0x0000000000288947 */ /* 0x01dfea0003800000 */
        /* <DEDUP_REMOVED lines=10> */
.L_x_96:
[-CC-:B------:R-:W-:Y:S01]  /*48c0*/  SHF.R.U64 R69, R8, R0.reuse, R9.reuse ;  /* 0x0000000008457219 */ /* 0x180fe20000001209 */
[----:B------:R-:W0:Y:S01]  /*48d0*/  LDC.64 R26, c[0x0][0x640] ;  /* 0x00019000ff1a7b82 */ /* 0x000e220000000a00 */
[----:B------:R-:W-:Y:S01]  /*48e0*/  SHF.R.U32.HI R0, RZ, R0, R9 ;  /* 0x00000000ff007219 */ /* 0x000fe20000011609 */
[----:B------:R-:W-:Y:S01]  /*48f0*/  ULDC UR4, c[0x0][0x150] ;  /* 0x0000540000047ab9 */ /* 0x000fe20000000800 */
[----:B------:R-:W-:Y:S02]  /*4900*/  IADD3 R3, P0, RZ, -R69, RZ ;  /* 0x80000045ff037210 */ /* 0x000fe40007f1e0ff */
[----:B------:R-:W-:-:S03]  /*4910*/  I2FP.F32.U32 R7, R12 ;  /* 0x0000000c00077245 */ /* 0x000fc60000201000 */
[----:B------:R-:W1:Y:S01]  /*4920*/  LDC R6, c[0x0][0x618] ;  /* 0x00018600ff067b82 */ /* 0x000e620000000800 */
[----:B------:R-:W-:Y:S02]  /*4930*/  IMAD.X R5, RZ, RZ, ~R0, P0 ;  /* 0x000000ffff057224 */ /* 0x000fe400000e0e00 */
[----:B------:R-:W-:Y:S01]  /*4940*/  FMUL R7, R7, UR4 ;  /* 0x0000000407077c20 */ /* 0x000fe20008400000 */
[----:B------:R-:W-:Y:S01]  /*4950*/  ULDC UR4, c[0x0][0x154] ;  /* 0x0000550000047ab9 */ /* 0x000fe20000000800 */
[-C--:B------:R-:W-:Y:S02]  /*4960*/  IMAD R0, R5, R14.reuse, RZ ;  /* 0x0000000e05007224 */ /* 0x080fe400078e02ff */
[C---:B------:R-:W-:Y:S01]  /*4970*/  IMAD.WIDE.U32 R4, R3.reuse, R14, R16 ;  /* 0x0000000e03047225 */ /* 0x040fe200078e0010 */
[----:B------:R-:W2:Y:S01]  /*4980*/  LDC R8, c[0x0][0x608] ;  /* 0x00018200ff087b82 */ /* 0x000ea20000000800 */
[----:B------:R-:W3:Y:S02]  /*4990*/  F2I.U32.TRUNC.NTZ R7, R7 ;  /* 0x0000000700077305 */ /* 0x000ee4000020f000 */
[----:B------:R-:W-:Y:S01]  /*49a0*/  IMAD R3, R3, R15, R0 ;  /* 0x0000000f03037224 */ /* 0x000fe200078e0200 */
[----:B------:R-:W-:-:S03]  /*49b0*/  I2FP.F32.U32 R0, R20 ;  /* 0x0000001400007245 */ /* 0x000fc60000201000 */
[----:B------:R-:W-:Y:S01]  /*49c0*/  IMAD.IADD R3, R5, 0x1, R3 ;  /* 0x0000000105037824 */ /* 0x000fe200078e0203 */
[----:B------:R-:W4:Y:S01]  /*49d0*/  LDC R11, c[0x0][0x658] ;  /* 0x00019600ff0b7b82 */ /* 0x000f220000000800 */
[----:B0-----:R-:W-:-:S04]  /*49e0*/  ISETP.NE.U32.AND P0, PT, R26, RZ, PT ;  /* 0x000000ff1a00720c */ /* 0x001fc80003f05070 */
[----:B------:R-:W-:-:S03]  /*49f0*/  ISETP.NE.AND.EX P0, PT, R27, RZ, PT, P0 ;  /* 0x000000ff1b00720c */ /* 0x000fc60003f05300 */
[----:B------:R-:W0:Y:S01]  /*4a00*/  LDC R9, c[0x0][0x144] ;  /* 0x00005100ff097b82 */ /* 0x000e220000000800 */
[-C--:B-1----:R-:W-:Y:S01]  /*4a10*/  SHF.R.U64 R10, R4, R6.reuse, R3 ;  /* 0x00000006040a7219 */ /* 0x082fe20000001203 */
[----:B---3--:R-:W-:Y:S01]  /*4a20*/  IMAD.MOV R7, RZ, RZ, -R7 ;  /* 0x000000ffff077224 */ /* 0x008fe200078e0a07 */
[----:B------:R-:W-:Y:S01]  /*4a30*/  SHF.R.U32.HI R3, RZ, R6, R3 ;  /* 0x00000006ff037219 */ /* 0x000fe20000011603 */
[----:B------:R-:W-:-:S04]  /*4a40*/  FMUL R6, R0, UR4 ;  /* 0x0000000400067c20 */ /* 0x000fc80008400000 */
[----:B------:R-:W1:Y:S01]  /*4a50*/  LDC R21, c[0x0][0x148] ;  /* 0x00005200ff157b82 */ /* 0x000e620000000800 */
[----:B------:R3:W0:Y:S01]  /*4a60*/  F2I.U32.TRUNC.NTZ R14, R6 ;  /* 0x00000006000e7305 */ /* 0x000622000020f000 */
[-CC-:B--2---:R-:W-:Y:S02]  /*4a70*/  SHF.R.U64 R13, R10, R8.reuse, R3.reuse ;  /* 0x000000080a0d7219 */ /* 0x184fe40000001203 */
[----:B------:R-:W-:-:S04]  /*4a80*/  SHF.R.U32.HI R0, RZ, R8, R3 ;  /* 0x00000008ff007219 */ /* 0x000fc80000011603 */
[----:B-----5:R-:W2:Y:S01]  /*4a90*/  LDC R24, c[0x0][0x648] ;  /* 0x00019200ff187b82 */ /* 0x020ea20000000800 */
[-CC-:B----4-:R-:W-:Y:S02]  /*4aa0*/  SHF.R.U64 R15, R13, R11.reuse, R0.reuse ;  /* 0x0000000b0d0f7219 */ /* 0x190fe40000001200 */
[----:B------:R-:W-:-:S03]  /*4ab0*/  SHF.R.U32.HI R5, RZ, R11, R0 ;  /* 0x0000000bff057219 */ /* 0x000fc60000011600 */
[----:B------:R-:W-:Y:S02]  /*4ac0*/  IMAD.MOV.U32 R4, RZ, RZ, R15 ;  /* 0x000000ffff047224 */ /* 0x000fe400078e000f */
[----:B------:R-:W4:Y:S01]  /*4ad0*/  LDC R28, c[0x0][0x638] ;  /* 0x00018e00ff1c7b82 */ /* 0x000f220000000800 */
[----:B0-----:R-:W-:-:S07]  /*4ae0*/  IMAD R25, R9, R7, R12 ;  /* 0x0000000709197224 */ /* 0x001fce00078e020c */
[----:B------:R-:W0:Y:S08]  /*4af0*/  LDC R29, c[0x0][0x610] ;  /* 0x00018400ff1d7b82 */ /* 0x000e300000000800 */
[----:B------:R-:W0:Y:S01]  /*4b00*/  LDC R30, c[0x0][0x600] ;  /* 0x00018000ff1e7b82 */ /* 0x000e220000000800 */
[----:B-123--:R-:W-:Y:S05]  /*4b10*/  @!P0 BRA `(.L_x_97) ;  /* 0x0000000000288947 */ /* 0x00efea0003800000 */
[----:B------:R-:W1:Y:S02]  /*4b20*/  LDC R0, c[0x0][0x64c] ;  /* 0x00019300ff007b82 */ /* 0x000e640000000800 */
[----:B-1----:R-:W-:-:S05]  /*4b30*/  IADD3 R3, P0, R15, R0, RZ ;  /* 0x000000000f037210 */ /* 0x002fca0007f1e0ff */
        /* <DEDUP_REMOVED lines=8> */
.L_x_97:
[----:B------:R-:W-:Y:S01]  /*4bc0*/  ISETP.NE.AND P0, PT, R2, 0x1, PT ;  /* 0x000000010200780c */ /* 0x000fe20003f05270 */
[----:B------:R-:W-:Y:S01]  /*4bd0*/  IMAD.MOV R14, RZ, RZ, -R14 ;  /* 0x000000ffff0e7224 */ /* 0x000fe200078e0a0e */
[----:B------:R-:W-:Y:S02]  /*4be0*/  SHF.R.U64 R3, R4, R24, R5 ;  /* 0x0000001804037219 */ /* 0x000fe40000001205 */
[----:B------:R-:W-:Y:S02]  /*4bf0*/  LOP3.LUT R0, R13, R66, RZ, 0xc0, !PT ;  /* 0x000000420d007212 */ /* 0x000fe400078ec0ff */
[----:B------:R-:W-:Y:S01]  /*4c00*/  LOP3.LUT R10, R10, R65, RZ, 0xc0, !PT ;  /* 0x000000410a0a7212 */ /* 0x000fe200078ec0ff */
[----:B------:R-:W-:Y:S02]  /*4c10*/  IMAD.MOV R4, RZ, RZ, -R3 ;  /* 0x000000ffff047224 */ /* 0x000fe400078e0a03 */
[----:B------:R-:W-:Y:S02]  /*4c20*/  IMAD R0, R61, R3, R0 ;  /* 0x000000033d007224 */ /* 0x000fe400078e0200 */
[----:B----4-:R-:W-:-:S02]  /*4c30*/  IMAD R3, R4, R28, R15 ;  /* 0x0000001c04037224 */ /* 0x010fc400078e020f */
[----:B------:R-:W-:Y:S02]  /*4c40*/  @P0 IMAD R25, R21, R14, R20 ;  /* 0x0000000e15190224 */ /* 0x000fe400078e0214 */
[----:B0-----:R-:W-:Y:S02]  /*4c50*/  IMAD R5, R3, R30, R10 ;  /* 0x0000001e03057224 */ /* 0x001fe400078e020a */
[----:B------:R-:W-:Y:S02]  /*4c60*/  IMAD R0, R0, R29, R25 ;  /* 0x0000001d00007224 */ /* 0x000fe400078e0219 */
[----:B------:R-:W-:-:S03]  /*4c70*/  IMAD.MOV.U32 R4, RZ, RZ, 0x1 ;  /* 0x00000001ff047424 */ /* 0x000fc600078e00ff */
[----:B------:R-:W-:Y:S02]  /*4c80*/  SEL R70, R5, R0, !P0 ;  /* 0x0000000005467207 */ /* 0x000fe40004000000 */
[----:B------:R-:W-:Y:S02]  /*4c90*/  PRMT R3, R4, 0x7610, R3 ;  /* 0x0000761004037816 */ /* 0x000fe40000000003 */
[----:B------:R-:W-:-:S07]  /*4ca0*/  SEL R0, R0, R5, !P0 ;  /* 0x0000000500007207 */ /* 0x000fce0004000000 */
.L_x_95:
[----:B------:R-:W-:Y:S01]  /*4cb0*/  UIADD3 UR42, UR43, UR42, URZ ;  /* 0x0000002a2b2a7290 */ /* 0x000fe2000fffe03f */
[----:B------:R-:W-:Y:S01]  /*4cc0*/  LOP3.LUT P0, RZ, R3, 0xff, RZ, 0xc0, !PT ;  /* 0x000000ff03ff7812 */ /* 0x000fe2000780c0ff */
[----:B------:R-:W-:Y:S02]  /*4cd0*/  IMAD.MOV.U32 R71, RZ, RZ, R0 ;  /* 0x000000ffff477224 */ /* 0x000fe400078e0000 */
[----:B------:R-:W-:Y:S02]  /*4ce0*/  USHF.R.U32.HI UR4, URZ, 0x2, UR42 ;  /* 0x000000023f047899 */ /* 0x000fe4000801162a */
[----:B------:R-:W-:Y:S02]  /*4cf0*/  UISETP.GT.U32.AND UP1, UPT, UR42, 0x3, UPT ;  /* 0x000000032a00788c */ /* 0x000fe4000bf24070 */
[----:B------:R-:W-:Y:S02]  /*4d00*/  ULOP3.LUT UR4, UR4, 0x1, URZ, 0xc0, !UPT ;  /* 0x0000000104047892 */ /* 0x000fe4000f8ec03f */
[----:B------:R-:W-:-:S02]  /*4d10*/  UISETP.LT.U32.AND UP1, UPT, UR43, 0x4, UP1 ;  /* 0x000000042b00788c */ /* 0x000fc40008f21070 */
[----:B------:R-:W-:Y:S02]  /*4d20*/  UISETP.NE.U32.AND UP0, UPT, UR4, 0x1, UPT ;  /* 0x000000010400788c */ /* 0x000fe4000bf05070 */
[----:B------:R-:W-:Y:S02]  /*4d30*/  USEL UR5, URZ, 0x1, !UP1 ;  /* 0x000000013f057887 */ /* 0x000fe4000c800000 */
[----:B------:R-:W-:Y:S02]  /*4d40*/  UISETP.GT.U32.AND UP0, UPT, UR43, 0x3, !UP0 ;  /* 0x000000032b00788c */ /* 0x000fe4000c704070 */
[----:B------:R-:W-:Y:S02]  /*4d50*/  ULOP3.LUT UR42, UR42, 0x3, URZ, 0xc0, !UPT ;  /* 0x000000032a2a7892 */ /* 0x000fe4000f8ec03f */
[----:B------:R-:W-:-:S04]  /*4d60*/  USEL UR4, URZ, 0x1, !UP0 ;  /* 0x000000013f047887 */ /* 0x000fc8000c000000 */
[----:B------:R-:W-:Y:S01]  /*4d70*/  ULOP3.LUT UR40, UR4, UR40, UR5, 0x96, !UPT ;  /* 0x0000002804287292 */ /* 0x000fe2000f8e9605 */
[----:B------:R-:W-:Y:S11]  /*4d80*/  @P0 BRA `(.L_x_98) ;  /* 0xffffffc400bc0947 */ /* 0x000ff6000383ffff */
[----:B------:R-:W-:Y:S05]  /*4d90*/  EXIT ;  /* 0x000000000000794d */ /* 0x000fea0003800000 */
.L_x_7:
        /* <DEDUP_REMOVED lines=26> */
.L_x_100:
[----:B------:R-:W0:Y:S01]  /*4f40*/  LDC.64 R28, c[0x0][0x640] ;  /* 0x00019000ff1c7b82 */ /* 0x000e220000000a00 */
[-CC-:B------:R-:W-:Y:S01]  /*4f50*/  SHF.R.U64 R21, R14, R6.reuse, R15.reuse ;  /* 0x000000060e157219 */ /* 0x180fe2000000120f */
[----:B------:R-:W-:Y:S01]  /*4f60*/  IMAD.MOV.U32 R30, RZ, RZ, 0x1 ;  /* 0x00000001ff1e7424 */ /* 0x000fe200078e00ff */
[----:B------:R-:W-:Y:S02]  /*4f70*/  SHF.R.U32.HI R6, RZ, R6, R15 ;  /* 0x00000006ff067219 */ /* 0x000fe4000001160f */
[----:B------:R-:W-:-:S03]  /*4f80*/  IADD3 R13, P0, RZ, -R21, RZ ;  /* 0x80000015ff0d7210 */ /* 0x000fc60007f1e0ff */
[----:B------:R-:W1:Y:S02]  /*4f90*/  LDC R12, c[0x0][0x618] ;  /* 0x00018600ff0c7b82 */ /* 0x000e640000000800 */
[----:B------:R-:W-:-:S04]  /*4fa0*/  IMAD.X R9, RZ, RZ, ~R6, P0 ;  /* 0x000000ffff097224 */ /* 0x000fc800000e0e06 */
[-C--:B------:R-:W-:Y:S02]  /*4fb0*/  IMAD R6, R9, R24.reuse, RZ ;  /* 0x0000001809067224 */ /* 0x080fe400078e02ff */
[----:B------:R-:W2:Y:S01]  /*4fc0*/  LDC R14, c[0x0][0x608] ;  /* 0x00018200ff0e7b82 */ /* 0x000ea20000000800 */
[----:B------:R-:W-:-:S04]  /*4fd0*/  IMAD.WIDE.U32 R8, R13, R24, R16 ;  /* 0x000000180d087225 */ /* 0x000fc800078e0010 */
[----:B------:R-:W-:-:S03]  /*4fe0*/  IMAD R13, R13, R25, R6 ;  /* 0x000000190d0d7224 */ /* 0x000fc600078e0206 */
[----:B------:R-:W3:Y:S01]  /*4ff0*/  LDC R27, c[0x0][0x658] ;  /* 0x00019600ff1b7b82 */ /* 0x000ee20000000800 */
[----:B------:R-:W-:Y:S01]  /*5000*/  IMAD.IADD R9, R9, 0x1, R13 ;  /* 0x0000000109097824 */ /* 0x000fe200078e020d */
[----:B0-----:R-:W-:-:S04]  /*5010*/  ISETP.NE.U32.AND P0, PT, R28, RZ, PT ;  /* 0x000000ff1c00720c */ /* 0x001fc80003f05070 */
[----:B------:R-:W-:Y:S02]  /*5020*/  ISETP.NE.AND.EX P0, PT, R29, RZ, PT, P0 ;  /* 0x000000ff1d00720c */ /* 0x000fe40003f05300 */
[----:B------:R-:W0:Y:S01]  /*5030*/  LDC R22, c[0x0][0x600] ;  /* 0x00018000ff167b82 */ /* 0x000e220000000800 */
[-CC-:B-1----:R-:W-:Y:S01]  /*5040*/  SHF.R.U64 R10, R8, R12.reuse, R9.reuse ;  /* 0x0000000c080a7219 */ /* 0x182fe20000001209 */
[----:B------:R-:W-:Y:S01]  /*5050*/  IMAD.MOV.U32 R8, RZ, RZ, -0x1 ;  /* 0xffffffffff087424 */ /* 0x000fe200078e00ff */
[----:B------:R-:W-:-:S05]  /*5060*/  SHF.R.U32.HI R9, RZ, R12, R9 ;  /* 0x0000000cff097219 */ /* 0x000fca0000011609 */
[----:B------:R-:W1:Y:S01]  /*5070*/  LDC R24, c[0x0][0x648] ;  /* 0x00019200ff187b82 */ /* 0x000e620000000800 */
[-CC-:B--2---:R-:W-:Y:S02]  /*5080*/  SHF.R.U64 R23, R10, R14.reuse, R9.reuse ;  /* 0x0000000e0a177219 */ /* 0x184fe40000001209 */
[----:B------:R-:W-:-:S05]  /*5090*/  SHF.R.U32.HI R6, RZ, R14, R9 ;  /* 0x0000000eff067219 */ /* 0x000fca0000011609 */
[----:B------:R-:W2:Y:S01]  /*50a0*/  LDC R26, c[0x0][0x638] ;  /* 0x00018e00ff1a7b82 */ /* 0x000ea20000000800 */
[-C--:B---3--:R-:W-:Y:S02]  /*50b0*/  SHF.L.U32 R8, R8, R27.reuse, RZ ;  /* 0x0000001b08087219 */ /* 0x088fe400000006ff */
[-CC-:B------:R-:W-:Y:S02]  /*50c0*/  SHF.R.U64 R25, R23, R27.reuse, R6.reuse ;  /* 0x0000001b17197219 */ /* 0x180fe40000001206 */
[----:B------:R-:W-:Y:S02]  /*50d0*/  LOP3.LUT R32, RZ, R8, RZ, 0x33, !PT ;  /* 0x00000008ff207212 */ /* 0x000fe400078e33ff */
[----:B------:R-:W-:Y:S01]  /*50e0*/  SHF.R.U32.HI R9, RZ, R27, R6 ;  /* 0x0000001bff097219 */ /* 0x000fe20000011606 */
[----:B------:R-:W3:Y:S01]  /*50f0*/  LDC R31, c[0x0][0x610] ;  /* 0x00018400ff1f7b82 */ /* 0x000ee20000000800 */
[----:B------:R-:W-:Y:S01]  /*5100*/  IMAD.MOV.U32 R8, RZ, RZ, R25 ;  /* 0x000000ffff087224 */ /* 0x000fe200078e0019 */
[----:B------:R-:W-:Y:S06]  /*5110*/  @!P0 BRA `(.L_x_101) ;  /* 0x0000000000288947 */ /* 0x000fec0003800000 */
        /* <DEDUP_REMOVED lines=10> */
.L_x_101:
[----:B------:R-:W-:Y:S02]  /*51c0*/  ISETP.NE.AND P0, PT, R2, 0x1, PT ;  /* 0x000000010200780c */ /* 0x000fe40003f05270 */
[----:B-1----:R-:W-:Y:S01]  /*51d0*/  SHF.R.U64 R6, R8, R24, R9 ;  /* 0x0000001808067219 */ /* 0x002fe20000001209 */
[----:B0-----:R-:W-:Y:S01]  /*51e0*/  VIADD R9, R22, 0xffffffff ;  /* 0xffffffff16097836 */ /* 0x001fe20000000000 */
[----:B------:R-:W-:Y:S02]  /*51f0*/  SHF.L.U32 R30, R30, R27, RZ ;  /* 0x0000001b1e1e7219 */ /* 0x000fe400000006ff */
[----:B------:R-:W-:Y:S01]  /*5200*/  LOP3.LUT R5, R23, R32, RZ, 0xc0, !PT ;  /* 0x0000002017057212 */ /* 0x000fe200078ec0ff */
[----:B------:R-:W-:-:S04]  /*5210*/  IMAD.MOV R8, RZ, RZ, -R6 ;  /* 0x000000ffff087224 */ /* 0x000fc800078e0a06 */
[----:B------:R-:W-:Y:S01]  /*5220*/  IMAD R6, R30, R6, R5 ;  /* 0x000000061e067224 */ /* 0x000fe200078e0205 */
[----:B------:R-:W-:Y:S01]  /*5230*/  LOP3.LUT R5, R10, R9, RZ, 0xc0, !PT ;  /* 0x000000090a057212 */ /* 0x000fe200078ec0ff */
[----:B------:R-:W-:Y:S02]  /*5240*/  @P0 IMAD R3, R7, R20, R4 ;  /* 0x0000001407030224 */ /* 0x000fe400078e0204 */
[----:B--2---:R-:W-:Y:S02]  /*5250*/  IMAD R4, R8, R26, R25 ;  /* 0x0000001a08047224 */ /* 0x004fe400078e0219 */
[----:B---3--:R-:W-:Y:S02]  /*5260*/  IMAD R3, R6, R31, R3 ;  /* 0x0000001f06037224 */ /* 0x008fe400078e0203 */
[----:B------:R-:W-:Y:S02]  /*5270*/  IMAD R4, R4, R22, R5 ;  /* 0x0000001604047224 */ /* 0x000fe400078e0205 */
[----:B------:R-:W-:-:S02]  /*5280*/  IMAD.MOV.U32 R8, RZ, RZ, 0x1 ;  /* 0x00000001ff087424 */ /* 0x000fc400078e00ff */
[----:B------:R-:W-:Y:S01]  /*5290*/  IMAD.MOV.U32 R6, RZ, RZ, R21 ;  /* 0x000000ffff067224 */ /* 0x000fe200078e0015 */
[----:B------:R-:W-:Y:S02]  /*52a0*/  SEL R13, R4, R3, !P0 ;  /* 0x00000003040d7207 */ /* 0x000fe40004000000 */
[----:B------:R-:W-:-:S07]  /*52b0*/  SEL R19, R3, R4, !P0 ;  /* 0x0000000403137207 */ /* 0x000fce0004000000 */
.L_x_99:
[----:B------:R-:W-:-:S08]  /*52c0*/  NOP ;  /* 0x0000000000007918 */ /* 0x000fd00000000000 */
[----:B------:R-:W0:-:S00]  /*52d0*/  USETMAXREG.DEALLOC.CTAPOOL 0x28 ;  /* 0x00000028000079c8 */ /* 0x000e0000080e0500 */
[----:B0-----:R-:W-:-:S13]  /*52e0*/  ISETP.NE.AND P0, PT, R0, RZ, PT ;  /* 0x000000ff0000720c */ /* 0x001fda0003f05270 */
[----:B------:R-:W-:Y:S05]  /*52f0*/  @P0 EXIT ;  /* 0x000000000000094d */ /* 0x000fea0003800000 */
[----:B------:R-:W-:Y:S01]  /*5300*/  LOP3.LUT P0, RZ, R8, 0xff, RZ, 0xc0, !PT ;  /* 0x000000ff08ff7812 */ /* 0x000fe2000780c0ff */
[----:B------:R-:W-:Y:S02]  /*5310*/  IMAD.MOV.U32 R10, RZ, RZ, 0x1 ;  /* 0x00000001ff0a7424 */ /* 0x000fe400078e00ff */
[----:B------:R-:W-:-:S10]  /*5320*/  IMAD.MOV.U32 R9, RZ, RZ, RZ ;  /* 0x000000ffff097224 */ /* 0x000fd400078e00ff */
[----:B------:R-:W-:Y:S05]  /*5330*/  @!P0 BRA `(.L_x_102) ;  /* 0x0000000c009c8947 */ /* 0x000fea0003800000 */
[----:B------:R-:W0:Y:S01]  /*5340*/  LDC R0, c[0x0][0x28c] ;  /* 0x0000a300ff007b82 */ /* 0x000e220000000800 */
[----:B------:R-:W-:Y:S01]  /*5350*/  UMOV UR7, 0x1 ;  /* 0x0000000100077882 */ /* 0x000fe20000000000 */
[----:B------:R-:W-:Y:S01]  /*5360*/  ULDC UR14, c[0x0][0x658] ;  /* 0x00019600000e7ab9 */ /* 0x000fe20000000800 */
[----:B------:R-:W-:Y:S01]  /*5370*/  UMOV UR6, 0xffffffff ;  /* 0xffffffff00067882 */ /* 0x000fe20000000000 */
[----:B------:R-:W-:Y:S01]  /*5380*/  BSSY B0, `(.L_x_102) ;  /* 0x00000e2000007945 */ /* 0x000fe20003800000 */
[----:B------:R-:W-:Y:S01]  /*5390*/  USHF.L.U32 UR6, UR6, UR14, URZ ;  /* 0x0000000e06067299 */ /* 0x000fe2000800063f */
[----:B------:R-:W-:Y:S01]  /*53a0*/  LOP3.LUT R12, R18, 0x2, RZ, 0xfc, !PT ;  /* 0x00000002120c7812 */ /* 0x000fe200078efcff */
[----:B------:R-:W-:Y:S01]  /*53b0*/  IMAD.MOV.U32 R10, RZ, RZ, 0x1 ;  /* 0x00000001ff0a7424 */ /* 0x000fe200078e00ff */
[----:B------:R-:W1:Y:S01]  /*53c0*/  S2UR UR5, SR_CgaCtaId ;  /* 0x00000000000579c3 */ /* 0x000e620000008800 */
[----:B------:R-:W-:Y:S01]  /*53d0*/  IMAD.MOV.U32 R9, RZ, RZ, RZ ;  /* 0x000000ffff097224 */ /* 0x000fe200078e00ff */
[----:B------:R-:W-:Y:S01]  /*53e0*/  ULDC UR13, c[0x0][0x600] ;  /* 0x00018000000d7ab9 */ /* 0x000fe20000000800 */
[----:B------:R-:W-:Y:S01]  /*53f0*/  UMOV UR29, 0x5 ;  /* 0x00000005001d7882 */ /* 0x000fe20000000000 */
[----:B------:R-:W-:-:S02]  /*5400*/  UIADD3 UR13, UR13, -0x1, URZ ;  /* 0xffffffff0d0d7890 */ /* 0x000fc4000fffe03f */
[----:B------:R-:W-:Y:S02]  /*5410*/  USHF.L.U32 UR14, UR7, UR14, URZ ;  /* 0x0000000e070e7299 */ /* 0x000fe4000800063f */
[----:B------:R-:W-:Y:S01]  /*5420*/  ULOP3.LUT UR22, URZ, UR6, URZ, 0x33, !UPT ;  /* 0x000000063f167292 */ /* 0x000fe2000f8e333f */
[----:B------:R-:W-:Y:S01]  /*5430*/  ULDC.64 UR42, c[0x0][0x198] ;  /* 0x00006600002a7ab9 */ /* 0x000fe20000000a00 */
[----:B0-----:R-:W-:-:S05]  /*5440*/  VIADD R0, R0, 0x7f ;  /* 0x0000007f00007836 */ /* 0x001fca0000000000 */
[----:B------:R-:W-:Y:S01]  /*5450*/  SHF.R.S32.HI R3, RZ, 0x1f, R0 ;  /* 0x0000001fff037819 */ /* 0x000fe20000011400 */
[----:B-1----:R-:W-:-:S03]  /*5460*/  ULOP3.LUT UR4, UR5, 0x1, URZ, 0xc0, !UPT ;  /* 0x0000000105047892 */ /* 0x002fc6000f8ec03f */
[----:B------:R-:W-:Y:S01]  /*5470*/  LEA.HI R3, R3, R0, RZ, 0x7 ;  /* 0x0000000003037211 */ /* 0x000fe200078f38ff */
[----:B------:R-:W-:Y:S01]  /*5480*/  USHF.R.U32.HI UR31, URZ, 0x1, UR5 ;  /* 0x000000013f1f7899 */ /* 0x000fe20008011605 */
[----:B------:R-:W-:Y:S01]  /*5490*/  IMAD.MOV.U32 R0, RZ, RZ, 0x1 ;  /* 0x00000001ff007424 */ /* 0x000fe200078e00ff */
[----:B------:R-:W-:Y:S01]  /*54a0*/  USHF.L.U32 UR15, UR5, 0x5, URZ ;  /* 0x00000005050f7899 */ /* 0x000fe2000800063f */
[--C-:B------:R-:W-:Y:S01]  /*54b0*/  SHF.R.S32.HI R8, RZ, 0x7, R3.reuse ;  /* 0x00000007ff087819 */ /* 0x100fe20000011403 */
[----:B------:R-:W-:Y:S02]  /*54c0*/  USHF.L.U32 UR21, UR5, 0xb, URZ ;  /* 0x0000000b05157899 */ /* 0x000fe4000800063f */
[----:B------:R-:W-:Y:S01]  /*54d0*/  ULOP3.LUT UR5, UR5, 0xfffffffe, URZ, 0xc0, !UPT ;  /* 0xfffffffe05057892 */ /* 0x000fe2000f8ec03f */
[----:B------:R-:W-:Y:S01]  /*54e0*/  PRMT R3, R0, 0x7610, R3 ;  /* 0x0000761000037816 */ /* 0x000fe20000000003 */
[----:B------:R-:W-:Y:S01]  /*54f0*/  UISETP.GT.U32.AND UP0, UPT, UR4, 0xffff, UPT ;  /* 0x0000ffff0400788c */ /* 0x000fe2000bf04070 */
[----:B------:R-:W-:Y:S01]  /*5500*/  VIADD R0, R8, 0x1 ;  /* 0x0000000108007836 */ /* 0x000fe20000000000 */
[----:B------:R-:W-:-:S02]  /*5510*/  USHF.L.U32 UR23, UR7, UR5, URZ ;  /* 0x0000000507177299 */ /* 0x000fc4000800063f */
[----:B------:R-:W-:Y:S02]  /*5520*/  ULOP3.LUT UR5, UR5, 0x1, URZ, 0xfc, !UPT ;  /* 0x0000000105057892 */ /* 0x000fe4000f8efc3f */
[----:B------:R-:W-:Y:S02]  /*5530*/  USEL UR4, UR4, 0xffff, !UP0 ;  /* 0x0000ffff04047887 */ /* 0x000fe4000c000000 */
[----:B------:R-:W-:Y:S02]  /*5540*/  USHF.L.U32 UR5, UR7, UR5, URZ ;  /* 0x0000000507057299 */ /* 0x000fe4000800063f */
[----:B------:R-:W-:Y:S02]  /*5550*/  ULOP3.LUT UR4, UR4, 0xffff, URZ, 0xc0, !UPT ;  /* 0x0000ffff04047892 */ /* 0x000fe4000f8ec03f */
[----:B------:R-:W-:Y:S02]  /*5560*/  ULOP3.LUT UR15, UR15, 0x20, URZ, 0xc0, !UPT ;  /* 0x000000200f0f7892 */ /* 0x000fe4000f8ec03f */
[----:B------:R-:W-:-:S02]  /*5570*/  ULOP3.LUT UR21, UR21, 0x800, URZ, 0xc0, !UPT ;  /* 0x0000080015157892 */ /* 0x000fc4000f8ec03f */
[----:B------:R-:W-:Y:S02]  /*5580*/  ULOP3.LUT UR23, UR23, UR5, URZ, 0xfc, !UPT ;  /* 0x0000000517177292 */ /* 0x000fe4000f8efc3f */
[----:B------:R-:W-:-:S12]  /*5590*/  USHF.L.U32 UR29, UR29, UR4, URZ ;  /* 0x000000041d1d7299 */ /* 0x000fd8000800063f */
.L_x_113:
[----:B------:R-:W-:-:S03]  /*55a0*/  UMOV UR4, 0xffffffff ;  /* 0xffffffff00047882 */ /* 0x000fc60000000000 */
[----:B------:R-:W-:Y:S05]  /*55b0*/  BRA.DIV UR4, `(.L_x_103) ;  /* 0x0000000e04e47947 */ /* 0x000fea000b800000 */
[----:B------:R-:W-:-:S13]  /*55c0*/  ELECT P6, URZ, PT ;  /* 0x00000000003f782f */ /* 0x000fda00038c0000 */
.L_x_124:
[----:B------:R-:W0:Y:S01]  /*55d0*/  LDC R4, c[0x0][0x28c] ;  /* 0x0000a300ff047b82 */ /* 0x000e220000000800 */
[----:B------:R-:W-:Y:S01]  /*55e0*/  BSSY B1, `(.L_x_104) ;  /* 0x0000048000017945 */ /* 0x000fe20003800000 */
[----:B0-----:R-:W-:-:S13]  /*55f0*/  ISETP.LT.OR P6, PT, R4, 0x1, !P6 ;  /* 0x000000010400780c */ /* 0x001fda00077c1670 */
[----:B------:R-:W-:Y:S05]  /*5600*/  @P6 BRA `(.L_x_105) ;  /* 0x0000000400146947 */ /* 0x000fea0003800000 */
[----:B------:R-:W-:Y:S01]  /*5610*/  LEA R19, R19, UR31, 0x1 ;  /* 0x0000001f13137c11 */ /* 0x000fe2000f8e08ff */
[----:B------:R-:W-:Y:S01]  /*5620*/  IMAD.MOV.U32 R21, RZ, RZ, RZ ;  /* 0x000000ffff157224 */ /* 0x000fe200078e00ff */
[----:B------:R-:W-:Y:S01]  /*5630*/  LEA R15, R13, UR15, 0x6 ;  /* 0x0000000f0d0f7c11 */ /* 0x000fe2000f8e30ff */
[----:B------:R-:W-:Y:S02]  /*5640*/  IMAD.MOV.U32 R4, RZ, RZ, R0 ;  /* 0x000000ffff047224 */ /* 0x000fe400078e0000 */
[----:B------:R-:W-:Y:S02]  /*5650*/  IMAD.MOV.U32 R5, RZ, RZ, R10 ;  /* 0x000000ffff057224 */ /* 0x000fe400078e000a */
[----:B------:R-:W-:Y:S02]  /*5660*/  IMAD.MOV.U32 R7, RZ, RZ, R9 ;  /* 0x000000ffff077224 */ /* 0x000fe400078e0009 */
[----:B------:R-:W-:-:S07]  /*5670*/  IMAD.SHL.U32 R19, R19, 0x40, RZ ;  /* 0x0000004013137824 */ /* 0x000fce00078e00ff */
.L_x_108:
[----:B------:R-:W0:Y:S01]  /*5680*/  S2R R14, SR_CgaCtaId ;  /* 0x00000000000e7919 */ /* 0x000e220000008800 */
[----:B------:R-:W-:Y:S02]  /*5690*/  MOV R13, 0x400 ;  /* 0x00000400000d7802 */ /* 0x000fe40000000f00 */
[----:B------:R-:W-:Y:S02]  /*56a0*/  ISETP.NE.AND P1, PT, R11, RZ, PT ;  /* 0x000000ff0b00720c */ /* 0x000fe40003f25270 */
[----:B0-----:R-:W-:Y:S02]  /*56b0*/  LEA R22, R14, R13, 0x18 ;  /* 0x0000000d0e167211 */ /* 0x001fe400078ec0ff */
[----:B------:R-:W-:-:S09]  /*56c0*/  SHF.L.U32 R13, R5, 0x1f, RZ ;  /* 0x0000001f050d7819 */ /* 0x000fd200000006ff */
[----:B------:R-:W0:Y:S01]  /*56d0*/  @!P1 LDC R14, c[0x0][0x500] ;  /* 0x00014000ff0e9b82 */ /* 0x000e220000000800 */
[----:B------:R-:W-:-:S04]  /*56e0*/  IMAD R20, R7, 0x8, R22 ;  /* 0x0000000807147824 */ /* 0x000fc800078e0216 */
[----:B------:R-:W1:Y:S02]  /*56f0*/  SYNCS.PHASECHK.TRANS64.TRYWAIT P0, [R20+URZ+0x20], R13 ;  /* 0x0000200d140075a7 */ /* 0x000e64000800017f */
[----:B-1----:R-:W-:Y:S05]  /*5700*/  @!P0 BRA `(.L_x_106) ;  /* 0x0000000c00b08947 */ /* 0x002fea0003800000 */
.L_x_125:
[----:B-1----:R-:W-:Y:S01]  /*5710*/  PRMT R13, R12, 0x9910, RZ ;  /* 0x000099100c0d7816 */ /* 0x002fe200000000ff */
[----:B0-----:R0:W-:Y:S03]  /*5720*/  @!P1 SYNCS.ARRIVE.TRANS64 RZ, [R20+URZ], R14 ;  /* 0x0000000e14ff99a7 */ /* 0x0011e6000800003f */
[----:B------:R-:W-:-:S13]  /*5730*/  ISETP.NE.AND P0, PT, R13, 0x2, PT ;  /* 0x000000020d00780c */ /* 0x000fda0003f05270 */
[----:B0-----:R-:W-:Y:S05]  /*5740*/  @P0 BRA `(.L_x_107) ;  /* 0x0000000000040947 */ /* 0x001fea0003800000 */
[----:B------:R-:W-:Y:S01]  /*5750*/  BPT.TRAP 0x1 ;  /* 0x000000040000795c */ /* 0x000fe20000300000 */
.L_x_107:
[C---:B------:R-:W-:Y:S01]  /*5760*/  LEA R13, R7.reuse, UR31, 0x2 ;  /* 0x0000001f070d7c11 */ /* 0x040fe2000f8e10ff */
[----:B------:R-:W-:Y:S01]  /*5770*/  VIADD R4, R4, 0xffffffff ;  /* 0xffffffff04047836 */ /* 0x000fe20000000000 */
[----:B------:R-:W-:Y:S01]  /*5780*/  LEA R14, R7, UR21, 0xd ;  /* 0x00000015070e7c11 */ /* 0x000fe2000f8e68ff */
[----:B------:R-:W-:Y:S01]  /*5790*/  UIADD3 UR4, UP0, UR42, 0xf0, URZ ;  /* 0x000000f02a047890 */ /* 0x000fe2000ff1e03f */
[----:B------:R-:W-:Y:S01]  /*57a0*/  R2UR UR34, R21 ;  /* 0x00000000152272ca */ /* 0x000fe200000e0000 */
[----:B------:R-:W-:Y:S01]  /*57b0*/  IMAD.SHL.U32 R13, R13, 0x1000, RZ ;  /* 0x000010000d0d7824 */ /* 0x000fe200078e00ff */
[----:B------:R-:W-:Y:S01]  /*57c0*/  R2UR UR33, R20 ;  /* 0x00000000142172ca */ /* 0x000fe200000e0000 */
[--C-:B------:R-:W-:Y:S01]  /*57d0*/  IMAD R14, R14, 0x2, R22.reuse ;  /* 0x000000020e0e7824 */ /* 0x100fe200078e0216 */
[----:B------:R-:W-:Y:S01]  /*57e0*/  R2UR UR36, R6 ;  /* 0x00000000062472ca */ /* 0x000fe200000e0000 */
[----:B------:R-:W-:Y:S01]  /*57f0*/  IMAD R13, R13, 0x2, R22 ;  /* 0x000000020d0d7824 */ /* 0x000fe200078e0216 */
[----:B------:R-:W-:Y:S01]  /*5800*/  R2UR UR35, R19 ;  /* 0x00000000132372ca */ /* 0x000fe200000e0000 */
[----:B------:R-:W-:Y:S01]  /*5810*/  UIADD3 UR44, UP1, UR42, 0x1f0, URZ ;  /* 0x000001f02a2c7890 */ /* 0x000fe2000ff3e03f */
[----:B------:R-:W-:Y:S01]  /*5820*/  R2UR UR8, R14 ;  /* 0x000000000e0872ca */ /* 0x000fe200000e0000 */
[----:B------:R-:W-:Y:S01]  /*5830*/  UIADD3.X UR5, URZ, UR43, URZ, UP0, !UPT ;  /* 0x0000002b3f057290 */ /* 0x000fe200087fe43f */
[----:B------:R-:W-:Y:S01]  /*5840*/  R2UR UR24, R13 ;  /* 0x000000000d1872ca */ /* 0x000fe200000e0000 */
[----:B------:R-:W-:Y:S01]  /*5850*/  UPRMT UR30, URZ, 0x5410, UR29 ;  /* 0x000054103f1e7896 */ /* 0x000fe2000800001d */
[----:B------:R-:W-:Y:S01]  /*5860*/  R2UR UR19, R15 ;  /* 0x000000000f1372ca */ /* 0x000fe200000e0000 */
[----:B------:R-:W-:Y:S01]  /*5870*/  UIADD3 UR26, UR34, 0x40, URZ ;  /* 0x00000040221a7890 */ /* 0x000fe2000fffe03f */
[----:B------:R-:W-:Y:S01]  /*5880*/  ISETP.GT.AND P1, PT, R4, 0x1, PT ;  /* 0x000000010400780c */ /* 0x000fe20003f24270 */
[----:B------:R-:W-:Y:S01]  /*5890*/  UIADD3.X UR45, URZ, UR43, URZ, UP1, !UPT ;  /* 0x0000002b3f2d7290 */ /* 0x000fe20008ffe43f */
[----:B------:R-:W-:Y:S01]  /*58a0*/  VIADD R7, R7, 0x1 ;  /* 0x0000000107077836 */ /* 0x000fe20000000000 */
[----:B------:R-:W-:Y:S01]  /*58b0*/  UPRMT UR37, URZ, 0x5410, UR23 ;  /* 0x000054103f257896 */ /* 0x000fe20008000017 */
[----:B------:R-:W-:Y:S01]  /*58c0*/  VIADD R21, R21, 0x80 ;  /* 0x0000008015157836 */ /* 0x000fe20000000000 */
[----:B------:R-:W-:Y:S01]  /*58d0*/  UMOV UR6, 0x0 ;  /* 0x0000000000067882 */ /* 0x000fe20000000000 */
[----:B------:R-:W-:Y:S01]  /*58e0*/  UMOV UR7, 0x10000000 ;  /* 0x1000000000077882 */ /* 0x000fe20000000000 */
[----:B------:R-:W-:Y:S01]  /*58f0*/  UIADD3 UR16, UR8, 0x20100, URZ ;  /* 0x0002010008107890 */ /* 0x000fe2000fffe03f */
[----:B------:R-:W-:Y:S01]  /*5900*/  ISETP.NE.AND P0, PT, R7, 0x4, PT ;  /* 0x000000040700780c */ /* 0x000fe20003f05270 */
[----:B------:R-:W-:-:S02]  /*5910*/  UIADD3 UR32, UR24, 0x100, URZ ;  /* 0x0000010018207890 */ /* 0x000fc4000fffe03f */
[----:B------:R-:W-:Y:S01]  /*5920*/  UIADD3 UR24, UR24, 0x4100, URZ ;  /* 0x0000410018187890 */ /* 0x000fe2000fffe03f */
[----:B------:R-:W-:Y:S01]  /*5930*/  SEL R14, RZ, 0x1, P0 ;  /* 0x00000001ff0e7807 */ /* 0x000fe20000000000 */
[----:B------:R-:W-:Y:S01]  /*5940*/  UIADD3 UR8, UR8, 0x22100, URZ ;  /* 0x0002210008087890 */ /* 0x000fe2000fffe03f */
[----:B------:R-:W-:Y:S01]  /*5950*/  SEL R7, R7, RZ, P0 ;  /* 0x000000ff07077207 */ /* 0x000fe20000000000 */
[----:B------:R-:W-:Y:S01]  /*5960*/  UMOV UR25, UR33 ;  /* 0x0000002100197c82 */ /* 0x000fe20008000000 */
[----:B------:R-:W-:Y:S01]  /*5970*/  UMOV UR28, UR36 ;  /* 0x00000024001c7c82 */ /* 0x000fe20008000000 */
[----:B------:R-:W-:Y:S01]  /*5980*/  UMOV UR27, UR35 ;  /* 0x00000023001b7c82 */ /* 0x000fe20008000000 */
[----:B------:R-:W-:Y:S01]  /*5990*/  UMOV UR17, UR33 ;  /* 0x0000002100117c82 */ /* 0x000fe20008000000 */
[----:B------:R-:W-:Y:S01]  /*59a0*/  UMOV UR18, UR34 ;  /* 0x0000002200127c82 */ /* 0x000fe20008000000 */
[----:B------:R-:W-:Y:S01]  /*59b0*/  UMOV UR20, UR36 ;  /* 0x0000002400147c82 */ /* 0x000fe20008000000 */
[----:B------:R0:W-:Y:S01]  /*59c0*/  UTMALDG.3D.MULTICAST [UR32], [UR4], UR30, desc[UR6] ;  /* 0x00000620040073b4 */ /* 0x0001e2000801181e */
[----:B------:R-:W-:Y:S01]  /*59d0*/  UMOV UR9, UR33 ;  /* 0x0000002100097c82 */ /* 0x000fe20008000000 */
[----:B------:R-:W-:Y:S01]  /*59e0*/  UMOV UR11, UR19 ;  /* 0x00000013000b7c82 */ /* 0x000fe20008000000 */
[----:B------:R-:W-:Y:S01]  /*59f0*/  UMOV UR12, UR36 ;  /* 0x00000024000c7c82 */ /* 0x000fe20008000000 */
[----:B------:R-:W-:Y:S01]  /*5a00*/  UMOV UR10, UR26 ;  /* 0x0000001a000a7c82 */ /* 0x000fe20008000000 */
[----:B------:R-:W-:Y:S01]  /*5a10*/  LOP3.LUT R5, R5, R14, RZ, 0x3c, !PT ;  /* 0x0000000e05057212 */ /* 0x000fe200078e3cff */
[----:B------:R0:W-:Y:S01]  /*5a20*/  UTMALDG.3D.MULTICAST [UR24], [UR4], UR30, desc[UR6] ;  /* 0x00000618040073b4 */ /* 0x0001e2000801181e */
[----:B------:R0:W-:Y:S01]  /*5a30*/  UTMALDG.3D.MULTICAST [UR16], [UR44], UR37, desc[UR6] ;  /* 0x000006102c0073b4 */ /* 0x0001e20008011825 */
[----:B------:R0:W-:Y:S02]  /*5a40*/  UTMALDG.3D.MULTICAST [UR8], [UR44], UR37, desc[UR6] ;  /* 0x000006082c0073b4 */ /* 0x0001e40008011825 */
[----:B0-----:R-:W-:Y:S05]  /*5a50*/  @P1 BRA `(.L_x_108) ;  /* 0xfffffffc00081947 */ /* 0x001fea000383ffff */
.L_x_105:
[----:B------:R-:W-:Y:S05]  /*5a60*/  BSYNC B1 ;  /* 0x0000000000017941 */ /* 0x000fea0003800000 */
.L_x_104:
[----:B------:R-:W-:Y:S01]  /*5a70*/  LOP3.LUT P1, RZ, R3, 0xff, RZ, 0xc0, !PT ;  /* 0x000000ff03ff7812 */ /* 0x000fe2000782c0ff */
[----:B------:R-:W-:Y:S01]  /*5a80*/  IMAD.IADD R9, R8, 0x1, R9 ;  /* 0x0000000108097824 */ /* 0x000fe200078e0209 */
[----:B------:R-:W-:Y:S01]  /*5a90*/  IADD3 R16, P2, R16, UR38, RZ ;  /* 0x0000002610107c10 */ /* 0x000fe2000ff5e0ff */
[----:B------:R-:W-:Y:S01]  /*5aa0*/  ULDC.64 UR4, c[0x0][0x650] ;  /* 0x0001940000047ab9 */ /* 0x000fe20000000a00 */
[----:B------:R-:W-:Y:S01]  /*5ab0*/  BSSY B1, `(.L_x_109) ;  /* 0x000006c000017945 */ /* 0x000fe20003800000 */
[----:B------:R-:W-:Y:S01]  /*5ac0*/  IMAD.MOV.U32 R19, RZ, RZ, -0x1 ;  /* 0xffffffffff137424 */ /* 0x000fe200078e00ff */
[----:B------:R-:W-:Y:S01]  /*5ad0*/  SHF.R.U32.HI R3, RZ, 0x2, R9 ;  /* 0x00000002ff037819 */ /* 0x000fe20000011609 */
[----:B------:R-:W-:Y:S01]  /*5ae0*/  IMAD.MOV.U32 R13, RZ, RZ, -0x1 ;  /* 0xffffffffff0d7424 */ /* 0x000fe200078e00ff */
[----:B------:R-:W-:Y:S01]  /*5af0*/  ISETP.GT.U32.AND P0, PT, R9, 0x3, PT ;  /* 0x000000030900780c */ /* 0x000fe20003f04070 */
[----:B------:R-:W-:Y:S01]  /*5b00*/  IMAD.MOV.U32 R6, RZ, RZ, -0x1 ;  /* 0xffffffffff067424 */ /* 0x000fe200078e00ff */
[----:B------:R-:W-:-:S02]  /*5b10*/  LOP3.LUT R3, R3, 0x1, RZ, 0xc0, !PT ;  /* 0x0000000103037812 */ /* 0x000fc400078ec0ff */
[----:B------:R-:W-:Y:S01]  /*5b20*/  ISETP.LT.U32.AND P0, PT, R8, 0x4, P0 ;  /* 0x000000040800780c */ /* 0x000fe20000701070 */
[----:B------:R-:W0:Y:S01]  /*5b30*/  @P1 S2R R5, SR_CgaCtaId ;  /* 0x0000000000051919 */ /* 0x000e220000008800 */
[----:B------:R-:W-:Y:S02]  /*5b40*/  @P1 MOV R4, 0x400 ;  /* 0x0000040000041802 */ /* 0x000fe40000000f00 */
[----:B------:R-:W-:Y:S02]  /*5b50*/  IADD3.X R17, R17, UR41, RZ, P2, !PT ;  /* 0x0000002911117c10 */ /* 0x000fe400097fe4ff */
[----:B------:R-:W-:Y:S02]  /*5b60*/  ISETP.GE.U32.AND P2, PT, R16, UR4, PT ;  /* 0x0000000410007c0c */ /* 0x000fe4000bf46070 */
[----:B------:R-:W-:Y:S02]  /*5b70*/  LOP3.LUT R9, R9, 0x3, RZ, 0xc0, !PT ;  /* 0x0000000309097812 */ /* 0x000fe400078ec0ff */
[----:B0-----:R-:W-:-:S04]  /*5b80*/  @P1 LEA R4, R5, R4, 0x18 ;  /* 0x0000000405041211 */ /* 0x001fc800078ec0ff */
[----:B------:R0:W-:Y:S01]  /*5b90*/  @P1 SYNCS.ARRIVE.TRANS64.A1T0 RZ, [R4+URZ+0x58], RZ ;  /* 0x000058ff04ff19a7 */ /* 0x0001e2000810003f */
[----:B------:R-:W-:Y:S02]  /*5ba0*/  ISETP.NE.U32.AND P1, PT, R3, 0x1, PT ;  /* 0x000000010300780c */ /* 0x000fe40003f25070 */
[----:B------:R-:W-:Y:S02]  /*5bb0*/  SEL R3, RZ, 0x1, !P0 ;  /* 0x00000001ff037807 */ /* 0x000fe40004000000 */
[----:B------:R-:W-:Y:S02]  /*5bc0*/  ISETP.GE.U32.AND.EX P0, PT, R17, UR5, PT, P2 ;  /* 0x0000000511007c0c */ /* 0x000fe4000bf06120 */
[----:B------:R-:W-:-:S04]  /*5bd0*/  ISETP.GT.U32.AND P1, PT, R8, 0x3, !P1 ;  /* 0x000000030800780c */ /* 0x000fc80004f24070 */
[----:B0-----:R-:W-:-:S04]  /*5be0*/  SEL R4, RZ, 0x1, !P1 ;  /* 0x00000001ff047807 */ /* 0x001fc80004800000 */
[--C-:B------:R-:W-:Y:S02]  /*5bf0*/  LOP3.LUT R10, R4, R10, R3.reuse, 0x96, !PT ;  /* 0x0000000a040a7212 */ /* 0x100fe400078e9603 */
[----:B------:R-:W-:Y:S02]  /*5c00*/  PRMT R4, RZ, 0x7610, R4 ;  /* 0x00007610ff047816 */ /* 0x000fe40000000004 */
[----:B------:R-:W-:Y:S01]  /*5c10*/  PRMT R3, RZ, 0x7610, R3 ;  /* 0x00007610ff037816 */ /* 0x000fe20000000003 */
[----:B------:R-:W-:Y:S06]  /*5c20*/  @P0 BRA `(.L_x_110) ;  /* 0x0000000400500947 */ /* 0x000fec0003800000 */
[----:B------:R-:W0:Y:S01]  /*5c30*/  S2R R15, SR_CTAID.X ;  /* 0x00000000000f7919 */ /* 0x000e220000002500 */
[----:B------:R-:W-:Y:S01]  /*5c40*/  ULDC.64 UR4, c[0x0][0x628] ;  /* 0x00018a0000047ab9 */ /* 0x000fe20000000a00 */
[----:B------:R-:W1:Y:S01]  /*5c50*/  LDC R20, c[0x0][0x144] ;  /* 0x00005100ff147b82 */ /* 0x000e620000000800 */
[----:B------:R-:W-:Y:S01]  /*5c60*/  ISETP.NE.U32.AND P0, PT, RZ, UR4, PT ;  /* 0x00000004ff007c0c */ /* 0x000fe2000bf05070 */
[----:B------:R-:W2:Y:S01]  /*5c70*/  S2R R13, SR_CTAID.Y ;  /* 0x00000000000d7919 */ /* 0x000ea20000002600 */
[----:B------:R-:W-:Y:S01]  /*5c80*/  ULDC UR6, c[0x0][0x150] ;  /* 0x0000540000067ab9 */ /* 0x000fe20000000800 */
[----:B------:R-:W-:Y:S01]  /*5c90*/  ULDC UR7, c[0x0][0x630] ;  /* 0x00018c0000077ab9 */ /* 0x000fe20000000800 */
[----:B------:R-:W-:Y:S01]  /*5ca0*/  ISETP.NE.AND.EX P0, PT, RZ, UR5, PT, P0 ;  /* 0x00000005ff007c0c */ /* 0x000fe2000bf05300 */
[----:B------:R-:W-:Y:S01]  /*5cb0*/  IMAD.MOV.U32 R4, RZ, RZ, R16 ;  /* 0x000000ffff047224 */ /* 0x000fe200078e0010 */
[----:B0-----:R-:W-:-:S05]  /*5cc0*/  I2FP.F32.U32 R5, R15 ;  /* 0x0000000f00057245 */ /* 0x001fca0000201000 */
[----:B------:R-:W-:Y:S01]  /*5cd0*/  FMUL R21, R5, UR6 ;  /* 0x0000000605157c20 */ /* 0x000fe20008400000 */
[----:B------:R-:W-:-:S05]  /*5ce0*/  IMAD.MOV.U32 R5, RZ, RZ, R17 ;  /* 0x000000ffff057224 */ /* 0x000fca00078e0011 */
[----:B--2---:R-:W-:Y:S05]  /*5cf0*/  @!P0 BRA `(.L_x_111) ;  /* 0x0000000000288947 */ /* 0x004fea0003800000 */
[----:B------:R-:W-:Y:S02]  /*5d00*/  ULDC UR6, c[0x0][0x634] ;  /* 0x00018d0000067ab9 */ /* 0x000fe40000000800 */
[----:B------:R-:W-:-:S05]  /*5d10*/  IADD3 R5, P0, R16, UR6, RZ ;  /* 0x0000000610057c10 */ /* 0x000fca000ff1e0ff */
[----:B------:R-:W-:-:S04]  /*5d20*/  IMAD.X R19, RZ, RZ, R17, P0 ;  /* 0x000000ffff137224 */ /* 0x000fc800000e0611 */
[----:B------:R-:W-:-:S04]  /*5d30*/  IMAD.WIDE.U32 R6, R19, UR4, RZ ;  /* 0x0000000413067c25 */ /* 0x000fc8000f8e00ff */
[----:B------:R-:W-:-:S04]  /*5d40*/  IMAD.WIDE.U32 R6, P0, R5, UR5, R6 ;  /* 0x0000000505067c25 */ /* 0x000fc8000f800006 */
[----:B------:R-:W-:-:S04]  /*5d50*/  IMAD.WIDE.U32 R4, R5, UR4, RZ ;  /* 0x0000000405047c25 */ /* 0x000fc8000f8e00ff */
[----:B------:R-:W-:Y:S01]  /*5d60*/  IMAD.MOV.U32 R4, RZ, RZ, R7 ;  /* 0x000000ffff047224 */ /* 0x000fe200078e0007 */
[----:B------:R-:W-:Y:S01]  /*5d70*/  IADD3 RZ, P1, R5, R6, RZ ;  /* 0x0000000605ff7210 */ /* 0x000fe20007f3e0ff */
[----:B------:R-:W-:-:S04]  /*5d80*/  IMAD.X R5, RZ, RZ, RZ, P0 ;  /* 0x000000ffff057224 */ /* 0x000fc800000e06ff */
[----:B------:R-:W-:-:S08]  /*5d90*/  IMAD.WIDE.U32.X R4, R19, UR5, R4, P1 ;  /* 0x0000000513047c25 */ /* 0x000fd000088e0404 */
.L_x_111:
[--C-:B------:R-:W-:Y:S01]  /*5da0*/  SHF.R.U64 R14, R4, UR7, R5.reuse ;  /* 0x00000007040e7c19 */ /* 0x100fe20008001205 */
[----:B------:R-:W0:Y:S01]  /*5db0*/  F2I.U32.TRUNC.NTZ R21, R21 ;  /* 0x0000001500157305 */ /* 0x000e22000020f000 */
[----:B------:R-:W-:Y:S01]  /*5dc0*/  SHF.R.U32.HI R4, RZ, UR7, R5 ;  /* 0x00000007ff047c19 */ /* 0x000fe20008011605 */
[----:B------:R-:W-:Y:S01]  /*5dd0*/  ULDC.64 UR4, c[0x0][0x620] ;  /* 0x0001880000047ab9 */ /* 0x000fe20000000a00 */
[----:B------:R-:W-:Y:S01]  /*5de0*/  IADD3 R7, P0, RZ, -R14, RZ ;  /* 0x8000000eff077210 */ /* 0x000fe20007f1e0ff */
[----:B------:R-:W-:Y:S01]  /*5df0*/  ULDC.64 UR6, c[0x0][0x640] ;  /* 0x0001900000067ab9 */ /* 0x000fe20000000a00 */
[----:B------:R-:W2:Y:S03]  /*5e00*/  LDC R22, c[0x0][0x148] ;  /* 0x00005200ff167b82 */ /* 0x000ea60000000800 */
[----:B------:R-:W-:Y:S01]  /*5e10*/  IMAD.X R4, RZ, RZ, ~R4, P0 ;  /* 0x000000ffff047224 */ /* 0x000fe200000e0e04 */
[----:B------:R-:W-:-:S03]  /*5e20*/  ISETP.NE.U32.AND P0, PT, RZ, UR6, PT ;  /* 0x00000006ff007c0c */ /* 0x000fc6000bf05070 */
[----:B------:R-:W-:Y:S01]  /*5e30*/  IMAD R6, R4, UR4, RZ ;  /* 0x0000000404067c24 */ /* 0x000fe2000f8e02ff */
[----:B------:R-:W-:Y:S01]  /*5e40*/  ISETP.NE.AND.EX P0, PT, RZ, UR7, PT, P0 ;  /* 0x00000007ff007c0c */ /* 0x000fe2000bf05300 */
[----:B------:R-:W-:Y:S01]  /*5e50*/  IMAD.WIDE.U32 R4, R7, UR4, R16 ;  /* 0x0000000407047c25 */ /* 0x000fe2000f8e0010 */
[----:B------:R-:W-:-:S03]  /*5e60*/  ULDC UR4, c[0x0][0x618] ;  /* 0x0001860000047ab9 */ /* 0x000fc60000000800 */
[----:B------:R-:W-:Y:S01]  /*5e70*/  IMAD R7, R7, UR5, R6 ;  /* 0x0000000507077c24 */ /* 0x000fe2000f8e0206 */
[----:B------:R-:W-:Y:S01]  /*5e80*/  ULDC UR5, c[0x0][0x154] ;  /* 0x0000550000057ab9 */ /* 0x000fe20000000800 */
[----:B0-----:R-:W-:Y:S02]  /*5e90*/  IMAD.MOV R6, RZ, RZ, -R21 ;  /* 0x000000ffff067224 */ /* 0x001fe400078e0a15 */
[----:B------:R-:W-:Y:S02]  /*5ea0*/  IMAD.IADD R5, R5, 0x1, R7 ;  /* 0x0000000105057824 */ /* 0x000fe400078e0207 */
[----:B-1----:R-:W-:Y:S01]  /*5eb0*/  IMAD R15, R20, R6, R15 ;  /* 0x00000006140f7224 */ /* 0x002fe200078e020f */
[----:B------:R-:W-:Y:S02]  /*5ec0*/  I2FP.F32.U32 R6, R13 ;  /* 0x0000000d00067245 */ /* 0x000fe40000201000 */
[--C-:B------:R-:W-:Y:S02]  /*5ed0*/  SHF.R.U64 R19, R4, UR4, R5.reuse ;  /* 0x0000000404137c19 */ /* 0x100fe40008001205 */
[----:B------:R-:W-:Y:S01]  /*5ee0*/  SHF.R.U32.HI R4, RZ, UR4, R5 ;  /* 0x00000004ff047c19 */ /* 0x000fe20008011605 */
[----:B------:R-:W-:Y:S01]  /*5ef0*/  FMUL R6, R6, UR5 ;  /* 0x0000000506067c20 */ /* 0x000fe20008400000 */
[----:B------:R-:W-:-:S02]  /*5f00*/  ULDC UR4, c[0x0][0x608] ;  /* 0x0001820000047ab9 */ /* 0x000fc40000000800 */
[--C-:B------:R-:W-:Y:S01]  /*5f10*/  SHF.R.U64 R21, R19, UR4, R4.reuse ;  /* 0x0000000413157c19 */ /* 0x100fe20008001204 */
[----:B------:R0:W1:Y:S01]  /*5f20*/  F2I.U32.TRUNC.NTZ R24, R6 ;  /* 0x0000000600187305 */ /* 0x000062000020f000 */
[----:B------:R-:W-:Y:S01]  /*5f30*/  SHF.R.U32.HI R4, RZ, UR4, R4 ;  /* 0x00000004ff047c19 */ /* 0x000fe20008011604 */
[----:B------:R-:W-:-:S03]  /*5f40*/  ULDC UR4, c[0x0][0x658] ;  /* 0x0001960000047ab9 */ /* 0x000fc60000000800 */
[--C-:B------:R-:W-:Y:S02]  /*5f50*/  SHF.R.U64 R20, R21, UR4, R4.reuse ;  /* 0x0000000415147c19 */ /* 0x100fe40008001204 */
[----:B------:R-:W-:-:S03]  /*5f60*/  SHF.R.U32.HI R23, RZ, UR4, R4 ;  /* 0x00000004ff177c19 */ /* 0x000fc60008011604 */
[----:B------:R-:W-:Y:S02]  /*5f70*/  IMAD.MOV.U32 R4, RZ, RZ, R20 ;  /* 0x000000ffff047224 */ /* 0x000fe400078e0014 */
[----:B------:R-:W-:Y:S01]  /*5f80*/  IMAD.MOV.U32 R5, RZ, RZ, R23 ;  /* 0x000000ffff057224 */ /* 0x000fe200078e0017 */
[----:B0-----:R-:W-:Y:S06]  /*5f90*/  @!P0 BRA `(.L_x_112) ;  /* 0x0000000000288947 */ /* 0x001fec0003800000 */
        /* <DEDUP_REMOVED lines=10> */
.L_x_112:
[----:B------:R-:W-:Y:S01]  /*6040*/  ISETP.NE.AND P0, PT, R2, 0x1, PT ;  /* 0x000000010200780c */ /* 0x000fe20003f05270 */
[----:B------:R-:W-:Y:S01]  /*6050*/  ULDC UR4, c[0x0][0x648] ;  /* 0x0001920000047ab9 */ /* 0x000fe20000000800 */
[----:B------:R-:W-:Y:S01]  /*6060*/  LOP3.LUT R21, R21, UR22, RZ, 0xc0, !PT ;  /* 0x0000001615157c12 */ /* 0x000fe2000f8ec0ff */
[----:B-1----:R-:W-:Y:S01]  /*6070*/  IMAD.MOV R24, RZ, RZ, -R24 ;  /* 0x000000ffff187224 */ /* 0x002fe200078e0a18 */
[----:B------:R-:W-:Y:S01]  /*6080*/  SHF.R.U64 R4, R4, UR4, R5 ;  /* 0x0000000404047c19 */ /* 0x000fe20008001205 */
[----:B------:R-:W-:Y:S01]  /*6090*/  ULDC UR4, c[0x0][0x638] ;  /* 0x00018e0000047ab9 */ /* 0x000fe20000000800 */
[----:B------:R-:W-:Y:S01]  /*60a0*/  LOP3.LUT R19, R19, UR13, RZ, 0xc0, !PT ;  /* 0x0000000d13137c12 */ /* 0x000fe2000f8ec0ff */
[----:B------:R-:W-:Y:S01]  /*60b0*/  ULDC UR5, c[0x0][0x610] ;  /* 0x0001840000057ab9 */ /* 0x000fe20000000800 */
[----:B------:R-:W-:Y:S02]  /*60c0*/  IMAD.MOV.U32 R6, RZ, RZ, R14 ;  /* 0x000000ffff067224 */ /* 0x000fe400078e000e */
[----:B------:R-:W-:-:S02]  /*60d0*/  IMAD.MOV R5, RZ, RZ, -R4 ;  /* 0x000000ffff057224 */ /* 0x000fc400078e0a04 */
[----:B------:R-:W-:Y:S02]  /*60e0*/  IMAD R4, R4, UR14, R21 ;  /* 0x0000000e04047c24 */ /* 0x000fe4000f8e0215 */
[----:B--2---:R-:W-:Y:S02]  /*60f0*/  @P0 IMAD R15, R22, R24, R13 ;  /* 0x00000018160f0224 */ /* 0x004fe400078e020d */
[----:B------:R-:W-:Y:S01]  /*6100*/  IMAD R20, R5, UR4, R20 ;  /* 0x0000000405147c24 */ /* 0x000fe2000f8e0214 */
[----:B------:R-:W-:Y:S01]  /*6110*/  ULDC UR4, c[0x0][0x600] ;  /* 0x0001800000047ab9 */ /* 0x000fe20000000800 */
[----:B------:R-:W-:Y:S02]  /*6120*/  IMAD R15, R4, UR5, R15 ;  /* 0x00000005040f7c24 */ /* 0x000fe4000f8e020f */
[----:B------:R-:W-:Y:S02]  /*6130*/  IMAD R20, R20, UR4, R19 ;  /* 0x0000000414147c24 */ /* 0x000fe4000f8e0213 */
[----:B------:R-:W-:-:S03]  /*6140*/  IMAD.MOV.U32 R4, RZ, RZ, 0x1 ;  /* 0x00000001ff047424 */ /* 0x000fc600078e00ff */
[----:B------:R-:W-:Y:S02]  /*6150*/  SEL R13, R20, R15, !P0 ;  /* 0x0000000f140d7207 */ /* 0x000fe40004000000 */
[----:B------:R-:W-:-:S07]  /*6160*/  SEL R19, R15, R20, !P0 ;  /* 0x000000140f137207 */ /* 0x000fce0004000000 */
.L_x_110:
[----:B------:R-:W-:Y:S05]  /*6170*/  BSYNC B1 ;  /* 0x0000000000017941 */ /* 0x000fea0003800000 */
.L_x_109:
[----:B------:R-:W-:-:S13]  /*6180*/  LOP3.LUT P0, RZ, R4, 0xff, RZ, 0xc0, !PT ;  /* 0x000000ff04ff7812 */ /* 0x000fda000780c0ff */
[----:B------:R-:W-:Y:S05]  /*6190*/  @P0 BRA `(.L_x_113) ;  /* 0xfffffff400000947 */ /* 0x000fea000383ffff */
[----:B------:R-:W-:Y:S05]  /*61a0*/  BSYNC B0 ;  /* 0x0000000000007941 */ /* 0x000fea0003800000 */
.L_x_102:
[----:B------:R-:W-:-:S03]  /*61b0*/  UMOV UR4, 0xffffffff ;  /* 0xffffffff00047882 */ /* 0x000fc60000000000 */
[----:B------:R-:W-:Y:S05]  /*61c0*/  BRA.DIV UR4, `(.L_x_114) ;  /* 0x0000000604147947 */ /* 0x000fea000b800000 */
[----:B------:R-:W-:-:S13]  /*61d0*/  ELECT P6, URZ, PT ;  /* 0x00000000003f782f */ /* 0x000fda00038c0000 */
.L_x_128:
[----:B------:R-:W-:Y:S04]  /*61e0*/  BSSY B0, `(.L_x_115) ;  /* 0x000002b000007945 */ /* 0x000fe80003800000 */
[----:B------:R-:W-:Y:S05]  /*61f0*/  @!P6 BRA `(.L_x_116) ;  /* 0x0000000000a4e947 */ /* 0x000fea0003800000 */
[----:B------:R-:W-:-:S04]  /*6200*/  LOP3.LUT R18, R18, 0x2, RZ, 0xfc, !PT ;  /* 0x0000000212127812 */ /* 0x000fc800078efcff */
[----:B------:R-:W-:-:S13]  /*6210*/  ISETP.NE.AND P0, PT, R18, 0x3, PT ;  /* 0x000000031200780c */ /* 0x000fda0003f05270 */
[----:B------:R-:W-:Y:S05]  /*6220*/  @!P0 BRA `(.L_x_117) ;  /* 0x0000000000048947 */ /* 0x000fea0003800000 */
[----:B------:R-:W-:Y:S01]  /*6230*/  BPT.TRAP 0x1 ;  /* 0x000000040000795c */ /* 0x000fe20000300000 */
.L_x_117:
[----:B------:R-:W0:Y:S01]  /*6240*/  S2R R3, SR_CgaCtaId ;  /* 0x0000000000037919 */ /* 0x000e220000008800 */
[----:B------:R-:W-:Y:S02]  /*6250*/  MOV R0, 0x400 ;  /* 0x0000040000007802 */ /* 0x000fe40000000f00 */
[----:B------:R-:W-:Y:S02]  /*6260*/  SHF.L.U32 R2, R10, 0x1f, RZ ;  /* 0x0000001f0a027819 */ /* 0x000fe400000006ff */
[----:B0-----:R-:W-:-:S05]  /*6270*/  LEA R0, R3, R0, 0x18 ;  /* 0x0000000003007211 */ /* 0x001fca00078ec0ff */
[----:B------:R-:W-:-:S04]  /*6280*/  VIADD R0, R0, 0x20 ;  /* 0x0000002000007836 */ /* 0x000fc80000000000 */
[C---:B------:R-:W-:Y:S02]  /*6290*/  IMAD R5, R9.reuse, 0x8, R0 ;  /* 0x0000000809057824 */ /* 0x040fe400078e0200 */
[----:B------:R-:W-:Y:S02]  /*62a0*/  VIADD R9, R9, 0x1 ;  /* 0x0000000109097836 */ /* 0x000fe40000000000 */
[----:B------:R-:W0:Y:S03]  /*62b0*/  SYNCS.PHASECHK.TRANS64.TRYWAIT P0, [R5+URZ], R2 ;  /* 0x00000002050075a7 */ /* 0x000e26000800017f */
[----:B------:R-:W-:-:S04]  /*62c0*/  ISETP.NE.AND P1, PT, R9, 0x4, PT ;  /* 0x000000040900780c */ /* 0x000fc80003f25270 */
[----:B------:R-:W-:Y:S02]  /*62d0*/  SEL R3, RZ, 0x1, P1 ;  /* 0x00000001ff037807 */ /* 0x000fe40000800000 */
[----:B------:R-:W-:Y:S02]  /*62e0*/  SEL R9, R9, RZ, P1 ;  /* 0x000000ff09097207 */ /* 0x000fe40000800000 */
[----:B------:R-:W-:-:S03]  /*62f0*/  LOP3.LUT R10, R10, R3, RZ, 0x3c, !PT ;  /* 0x000000030a0a7212 */ /* 0x000fc600078e3cff */
[----:B------:R-:W-:Y:S01]  /*6300*/  IMAD R7, R9, 0x8, R0 ;  /* 0x0000000809077824 */ /* 0x000fe200078e0200 */
[----:B------:R-:W-:Y:S01]  /*6310*/  SHF.L.U32 R4, R10, 0x1f, RZ ;  /* 0x0000001f0a047819 */ /* 0x000fe200000006ff */
[----:B0-----:R-:W-:Y:S06]  /*6320*/  @!P0 BRA `(.L_x_118) ;  /* 0x0000000000dc8947 */ /* 0x001fec0003800000 */
.L_x_129:
[----:B------:R-:W1:Y:S01]  /*6330*/  SYNCS.PHASECHK.TRANS64.TRYWAIT P0, [R7+URZ], R4 ;  /* 0x00000004070075a7 */ /* 0x000e62000800017f */
[----:B0-----:R-:W-:-:S05]  /*6340*/  VIADD R2, R9, 0x1 ;  /* 0x0000000109027836 */ /* 0x001fca0000000000 */
[----:B------:R-:W-:-:S04]  /*6350*/  ISETP.NE.AND P1, PT, R2, 0x4, PT ;  /* 0x000000040200780c */ /* 0x000fc80003f25270 */
[----:B------:R-:W-:Y:S02]  /*6360*/  SEL R3, RZ, 0x1, P1 ;  /* 0x00000001ff037807 */ /* 0x000fe40000800000 */
[----:B------:R-:W-:Y:S02]  /*6370*/  SEL R9, R2, RZ, P1 ;  /* 0x000000ff02097207 */ /* 0x000fe40000800000 */
[----:B------:R-:W-:-:S03]  /*6380*/  LOP3.LUT R11, R10, R3, RZ, 0x3c, !PT ;  /* 0x000000030a0b7212 */ /* 0x000fc600078e3cff */
[----:B------:R-:W-:Y:S01]  /*6390*/  IMAD R6, R9, 0x8, R0 ;  /* 0x0000000809067824 */ /* 0x000fe200078e0200 */
[----:B------:R-:W-:Y:S01]  /*63a0*/  SHF.L.U32 R5, R11, 0x1f, RZ ;  /* 0x0000001f0b057819 */ /* 0x000fe200000006ff */
[----:B-1----:R-:W-:Y:S06]  /*63b0*/  @!P0 BRA `(.L_x_119) ;  /* 0x0000000000cc8947 */ /* 0x002fec0003800000 */
.L_x_130:
[----:B------:R-:W1:Y:S01]  /*63c0*/  SYNCS.PHASECHK.TRANS64.TRYWAIT P0, [R6+URZ], R5 ;  /* 0x00000005060075a7 */ /* 0x000e62000800017f */
[----:B------:R-:W-:-:S05]  /*63d0*/  VIADD R2, R9, 0x1 ;  /* 0x0000000109027836 */ /* 0x000fca0000000000 */
[----:B------:R-:W-:-:S04]  /*63e0*/  ISETP.NE.AND P1, PT, R2, 0x4, PT ;  /* 0x000000040200780c */ /* 0x000fc80003f25270 */
[----:B0-----:R-:W-:Y:S02]  /*63f0*/  SEL R4, RZ, 0x1, P1 ;  /* 0x00000001ff047807 */ /* 0x001fe40000800000 */
[----:B------:R-:W-:Y:S02]  /*6400*/  SEL R3, R2, RZ, P1 ;  /* 0x000000ff02037207 */ /* 0x000fe40000800000 */
[----:B------:R-:W-:Y:S01]  /*6410*/  LOP3.LUT R4, R11, R4, RZ, 0x3c, !PT ;  /* 0x000000040b047212 */ /* 0x000fe200078e3cff */
[----:B-1----:R-:W-:Y:S06]  /*6420*/  @!P0 BRA `(.L_x_120) ;  /* 0x0000000000c48947 */ /* 0x002fec0003800000 */
.L_x_131:
[----:B------:R-:W-:Y:S01]  /*6430*/  IMAD R3, R3, 0x8, R0 ;  /* 0x0000000803037824 */ /* 0x000fe200078e0200 */
[----:B------:R-:W-:-:S07]  /*6440*/  SHF.L.U32 R0, R4, 0x1f, RZ ;  /* 0x0000001f04007819 */ /* 0x000fce00000006ff */
.L_x_121:
[----:B-1----:R1:W2:Y:S02]  /*6450*/  SYNCS.PHASECHK.TRANS64.TRYWAIT P0, [R3+URZ], R0 ;  /* 0x00000000030075a7 */ /* 0x0022a4000800017f */
[----:B--2---:R-:W-:Y:S05]  /*6460*/  @!P0 NANOSLEEP.SYNCS 0x989680 ;  /* 0x009896800000895d */ /* 0x004fea0003900000 */
[----:B------:R-:W2:Y:S02]  /*6470*/  @!P0 SYNCS.PHASECHK.TRANS64 P0, [R3+URZ], R0 ;  /* 0x00000000030085a7 */ /* 0x000ea4000800007f */
[----:B--2---:R-:W-:Y:S05]  /*6480*/  @!P0 BRA `(.L_x_121) ;  /* 0xfffffffc00f08947 */ /* 0x004fea000383ffff */
.L_x_116:
[----:B------:R-:W-:Y:S05]  /*6490*/  BSYNC B0 ;  /* 0x0000000000007941 */ /* 0x000fea0003800000 */
.L_x_115:
[----:B------:R-:W-:Y:S05]  /*64a0*/  EXIT ;  /* 0x000000000000794d */ /* 0x000fea0003800000 */
.L_x_21:
[----:B-1----:R1:W2:Y:S02]  /*64b0*/  SYNCS.PHASECHK.TRANS64.TRYWAIT P1, [R3+URZ], R0 ;  /* 0x00000000030075a7 */ /* 0x0022a4000802017f */
[----:B--2---:R-:W-:Y:S05]  /*64c0*/  @!P1 NANOSLEEP.SYNCS 0x989680 ;  /* 0x009896800000995d */ /* 0x004fea0003900000 */
[----:B------:R-:W2:Y:S02]  /*64d0*/  @!P1 SYNCS.PHASECHK.TRANS64 P1, [R3+URZ], R0 ;  /* 0x00000000030095a7 */ /* 0x000ea4000802007f */
[----:B--2---:R-:W-:Y:S05]  /*64e0*/  @!P1 BRA `(.L_x_21) ;  /* 0xfffffffc00f09947 */ /* 0x004fea000383ffff */
[----:B------:R-:W-:Y:S05]  /*64f0*/  BRA `(.L_x_20) ;  /* 0xffffffb000ac7947 */ /* 0x000fea000383ffff */
.L_x_26:
[----:B-1----:R1:W2:Y:S02]  /*6500*/  SYNCS.PHASECHK.TRANS64.TRYWAIT P1, [R5+URZ], R4 ;  /* 0x00000004050075a7 */ /* 0x0022a4000802017f */
[----:B--2---:R-:W-:Y:S05]  /*6510*/  @!P1 NANOSLEEP.SYNCS 0x989680 ;  /* 0x009896800000995d */ /* 0x004fea0003900000 */
[----:B------:R-:W2:Y:S02]  /*6520*/  @!P1 SYNCS.PHASECHK.TRANS64 P1, [R5+URZ], R4 ;  /* 0x00000004050095a7 */ /* 0x000ea4000802007f */
[----:B--2---:R-:W-:Y:S05]  /*6530*/  @!P1 BRA `(.L_x_26) ;  /* 0xfffffffc00f09947 */ /* 0x004fea000383ffff */
[----:B------:R-:W-:Y:S05]  /*6540*/  BRA `(.L_x_25) ;  /* 0xffffffb400f87947 */ /* 0x000fea000383ffff */
.L_x_103:
[----:B------:R-:W-:Y:S01]  /*6550*/  BSSY B1, `(.L_x_122) ;  /* 0x0000006000017945 */ /* 0x000fe20003800000 */
[----:B------:R-:W-:-:S07]  /*6560*/  IMAD.MOV.U32 R15, RZ, RZ, -0x1 ;  /* 0xffffffffff0f7424 */ /* 0x000fce00078e00ff */
[----:B------:R-:W-:Y:S05]  /*6570*/  WARPSYNC.COLLECTIVE R15, `(.L_x_123) ;  /* 0x000000000f0c7348 */ /* 0x000fea0003c00000 */
[----:B------:R-:W-:Y:S02]  /*6580*/  ELECT P6, UR62, PT ;  /* 0x00000000003e782f */ /* 0x000fe400038c0000 */
[----:B------:R-:W-:Y:S01]  /*6590*/  MOV R14, UR62 ;  /* 0x0000003e000e7c02 */ /* 0x000fe20008000f00 */
[----:B------:R-:W-:Y:S10]  /*65a0*/  ENDCOLLECTIVE ;  /* 0x000000000000791b */ /* 0x000ff40003800000 */
.L_x_123:
[----:B------:R-:W-:Y:S05]  /*65b0*/  BSYNC B1 ;  /* 0x0000000000017941 */ /* 0x000fea0003800000 */
.L_x_122:
[----:B------:R-:W-:Y:S05]  /*65c0*/  BRA `(.L_x_124) ;  /* 0xfffffff000007947 */ /* 0x000fea000383ffff */
.L_x_106:
[----:B-1----:R1:W2:Y:S02]  /*65d0*/  SYNCS.PHASECHK.TRANS64.TRYWAIT P0, [R20+URZ+0x20], R13 ;  /* 0x0000200d140075a7 */ /* 0x0022a4000800017f */
[----:B--2---:R-:W-:Y:S05]  /*65e0*/  @!P0 NANOSLEEP.SYNCS 0x989680 ;  /* 0x009896800000895d */ /* 0x004fea0003900000 */
[----:B------:R-:W2:Y:S02]  /*65f0*/  @!P0 SYNCS.PHASECHK.TRANS64 P0, [R20+URZ+0x20], R13 ;  /* 0x0000200d140085a7 */ /* 0x000ea4000800007f */
[----:B--2---:R-:W-:Y:S05]  /*6600*/  @!P0 BRA `(.L_x_106) ;  /* 0xfffffffc00f08947 */ /* 0x004fea000383ffff */
[----:B------:R-:W-:Y:S05]  /*6610*/  BRA `(.L_x_125) ;  /* 0xfffffff0003c7947 */ /* 0x000fea000383ffff */
.L_x_114:
[----:B------:R-:W-:Y:S01]  /*6620*/  BSSY B0, `(.L_x_126) ;  /* 0x0000006000007945 */ /* 0x000fe20003800000 */
[----:B------:R-:W-:-:S07]  /*6630*/  IMAD.MOV.U32 R15, RZ, RZ, -0x1 ;  /* 0xffffffffff0f7424 */ /* 0x000fce00078e00ff */
[----:B------:R-:W-:Y:S05]  /*6640*/  WARPSYNC.COLLECTIVE R15, `(.L_x_127) ;  /* 0x000000000f0c7348 */ /* 0x000fea0003c00000 */
[----:B------:R-:W-:Y:S02]  /*6650*/  ELECT P6, UR62, PT ;  /* 0x00000000003e782f */ /* 0x000fe400038c0000 */
[----:B------:R-:W-:Y:S01]  /*6660*/  MOV R14, UR62 ;  /* 0x0000003e000e7c02 */ /* 0x000fe20008000f00 */
[----:B------:R-:W-:Y:S10]  /*6670*/  ENDCOLLECTIVE ;  /* 0x000000000000791b */ /* 0x000ff40003800000 */
.L_x_127:
[----:B------:R-:W-:Y:S05]  /*6680*/  BSYNC B0 ;  /* 0x0000000000007941 */ /* 0x000fea0003800000 */
.L_x_126:
[----:B------:R-:W-:Y:S05]  /*6690*/  BRA `(.L_x_128) ;  /* 0xfffffff800d07947 */ /* 0x000fea000383ffff */
.L_x_118:
[----:B0-----:R0:W1:Y:S02]  /*66a0*/  SYNCS.PHASECHK.TRANS64.TRYWAIT P0, [R5+URZ], R2 ;  /* 0x00000002050075a7 */ /* 0x001064000800017f */
[----:B-1----:R-:W-:Y:S05]  /*66b0*/  @!P0 NANOSLEEP.SYNCS 0x989680 ;  /* 0x009896800000895d */ /* 0x002fea0003900000 */
[----:B------:R-:W1:Y:S02]  /*66c0*/  @!P0 SYNCS.PHASECHK.TRANS64 P0, [R5+URZ], R2 ;  /* 0x00000002050085a7 */ /* 0x000e64000800007f */
[----:B-1----:R-:W-:Y:S05]  /*66d0*/  @!P0 BRA `(.L_x_118) ;  /* 0xfffffffc00f08947 */ /* 0x002fea000383ffff */
[----:B------:R-:W-:Y:S05]  /*66e0*/  BRA `(.L_x_129) ;  /* 0xfffffffc00107947 */ /* 0x000fea000383ffff */
.L_x_119:
[----:B0-----:R0:W1:Y:S02]  /*66f0*/  SYNCS.PHASECHK.TRANS64.TRYWAIT P0, [R7+URZ], R4 ;  /* 0x00000004070075a7 */ /* 0x001064000800017f */
[----:B-1----:R-:W-:Y:S05]  /*6700*/  @!P0 NANOSLEEP.SYNCS 0x989680 ;  /* 0x009896800000895d */ /* 0x002fea0003900000 */
[----:B------:R-:W1:Y:S02]  /*6710*/  @!P0 SYNCS.PHASECHK.TRANS64 P0, [R7+URZ], R4 ;  /* 0x00000004070085a7 */ /* 0x000e64000800007f */
[----:B-1----:R-:W-:Y:S05]  /*6720*/  @!P0 BRA `(.L_x_119) ;  /* 0xfffffffc00f08947 */ /* 0x002fea000383ffff */
[----:B------:R-:W-:Y:S05]  /*6730*/  BRA `(.L_x_130) ;  /* 0xfffffffc00207947 */ /* 0x000fea000383ffff */
.L_x_120:
[----:B0-----:R0:W1:Y:S02]  /*6740*/  SYNCS.PHASECHK.TRANS64.TRYWAIT P0, [R6+URZ], R5 ;  /* 0x00000005060075a7 */ /* 0x001064000800017f */
[----:B-1----:R-:W-:Y:S05]  /*6750*/  @!P0 NANOSLEEP.SYNCS 0x989680 ;  /* 0x009896800000895d */ /* 0x002fea0003900000 */
[----:B------:R-:W1:Y:S02]  /*6760*/  @!P0 SYNCS.PHASECHK.TRANS64 P0, [R6+URZ], R5 ;  /* 0x00000005060085a7 */ /* 0x000e64000800007f */
[----:B-1----:R-:W-:Y:S05]  /*6770*/  @!P0 BRA `(.L_x_120) ;  /* 0xfffffffc00f08947 */ /* 0x002fea000383ffff */
[----:B------:R-:W-:Y:S05]  /*6780*/  BRA `(.L_x_131) ;  /* 0xfffffffc00287947 */ /* 0x000fea000383ffff */
.L_x_132:
[----:B------:R-:W-:-:S00]  /*6790*/  BRA `(.L_x_132) ;  /* 0xfffffffc00fc7947 */ /* 0x000fc0000383ffff */
[----:B------:R-:W-:-:S00]  /*67a0*/  NOP ;  /* 0x0000000000007918 */ /* 0x000fc00000000000 */
        /* <DEDUP_REMOVED lines=13> */
.L_x_133:


//--------------------- .nv.global.init           --------------------------
	.section	.nv.global.init,"aw",@progbits
.nv.global.init:
	.type		$str$22,@object
	.size		$str$22,($str$23 - $str$22)
$str$22:
        /*0000*/ 	.byte	0x6b, 0x5f, 0x74, 0x69, 0x6c, 0x65, 0x5f, 0x63, 0x6f, 0x75, 0x6e, 0x74, 0x20, 0x3e, 0x3d, 0x20
        /*0010*/ 	.byte	0x31, 0x00
	.type		$str$23,@object
	.size		$str$23,(__unnamed_1 - $str$23)
$str$23:
        /*0012*/ 	.byte	0x2f, 0x74, 0x6d, 0x70, 0x2f, 0x63, 0x75, 0x74, 0x6c, 0x61, 0x73, 0x73, 0x5f, 0x73, 0x77, 0x65
        /*0022*/ 	.byte	0x65, 0x70, 0x5f, 0x73, 0x72, 0x63, 0x2f, 0x69, 0x6e, 0x63, 0x6c, 0x75, 0x64, 0x65, 0x2f, 0x63
        /*0032*/ 	.byte	0x75, 0x74, 0x6c, 0x61, 0x73, 0x73, 0x2f, 0x67, 0x65, 0x6d, 0x6d, 0x2f, 0x63, 0x6f, 0x6c, 0x6c
        /*0042*/ 	.byte	0x65, 0x63, 0x74, 0x69, 0x76, 0x65, 0x2f, 0x73, 0x6d, 0x39, 0x30, 0x5f, 0x6d, 0x6d, 0x61, 0x5f
        /*0052*/ 	.byte	0x74, 0x6d, 0x61, 0x5f, 0x67, 0x6d, 0x6d, 0x61, 0x5f, 0x73, 0x73, 0x5f, 0x77, 0x61, 0x72, 0x70
        /*0062*/ 	.byte	0x73, 0x70, 0x65, 0x63, 0x69, 0x61, 0x6c, 0x69, 0x7a, 0x65, 0x64, 0x2e, 0x68, 0x70, 0x70, 0x00
	.type		__unnamed_1,@object
	.size		__unnamed_1,(.L_0 - __unnamed_1)
__unnamed_1:
        /*0072*/ 	.byte	0x76, 0x6f, 0x69, 0x64, 0x20, 0x63, 0x75, 0x74, 0x6c, 0x61, 0x73, 0x73, 0x3a, 0x3a, 0x67, 0x65
        /* <DEDUP_REMOVED lines=181> */
        /*0bd2*/ 	.byte	0x6e, 0x74, 0x69, 0x74, 0x79, 0x5d, 0x00
.L_0:


//--------------------- .nv.shared._ZN7cutlass13device_kernelINS_4gemm6kernel13GemmUniversalIN4cute5tupleIJiiiiEEENS1_10collective13CollectiveMmaINS1_34MainloopSm90TmaGmmaWarpSpecializedILi4ENS5_IJNS4_1CILi2EEESB_NSA_ILi1EEEEEENS1_35KernelTmaWarpSpecializedCooperativeEEENS5_IJNSA_ILi128EEENSA_ILi64EEESG_EEENS_10bfloat16_tENS5_IJlSC_lEEESJ_SK_NS4_8TiledMMAINS4_8MMA_AtomIJNS4_4SM904GMMA27MMA_64x64x16_F32BF16BF16_SSILNSO_5MajorE0ELSQ_0ELNSO_7ScaleInE1ELSR_1EEEEEENS4_6LayoutINS5_IJSB_SC_SC_EEENS5_IJSC_NSA_ILi0EEESW_EEEEENS5_IJNS4_10UnderscoreESZ_SZ_EEEEENS4_23SM90_TMA_LOAD_MULTICASTENS4_14ComposedLayoutINS4_7SwizzleILi3ELi4ELi3EEENS4_18smem_ptr_flag_bitsILi16EEENSU_INS5_IJNSA_ILi8EEESH_EEENS5_IJSH_SC_EEEEEEEvNS4_8identityES12_S1C_vS1D_EENS_8epilogue10collective6detail29Sm90TmaWarpSpecializedAdapterINS1G_15DefaultEpilogueISJ_SK_SK_NS1F_6thread17LinearCombinationISJ_Li1EffLNS1K_9ScaleType4KindE0ELNS_15FloatRoundStyleE2ESJ_EENS1_15EpilogueDefaultEEEEEvvEEEEvNT_6ParamsE --------------------------
	.section	.nv.shared._ZN7cutlass13device_kernelINS_4gemm6kernel13GemmUniversalIN4cute5tupleIJiiiiEEENS1_10collective13CollectiveMmaINS1_34MainloopSm90TmaGmmaWarpSpecializedILi4ENS5_IJNS4_1CILi2EEESB_NSA_ILi1EEEEEENS1_35KernelTmaWarpSpecializedCooperativeEEENS5_IJNSA_ILi128EEENSA_ILi64EEESG_EEENS_10bfloat16_tENS5_IJlSC_lEEESJ_SK_NS4_8TiledMMAINS4_8MMA_AtomIJNS4_4SM904GMMA27MMA_64x64x16_F32BF16BF16_SSILNSO_5MajorE0ELSQ_0ELNSO_7ScaleInE1ELSR_1EEEEEENS4_6LayoutINS5_IJSB_SC_SC_EEENS5_IJSC_NSA_ILi0EEESW_EEEEENS5_IJNS4_10UnderscoreESZ_SZ_EEEEENS4_23SM90_TMA_LOAD_MULTICASTENS4_14ComposedLayoutINS4_7SwizzleILi3ELi4ELi3EEENS4_18smem_ptr_flag_bitsILi16EEENSU_INS5_IJNSA_ILi8EEESH_EEENS5_IJSH_SC_EEEEEEEvNS4_8identityES12_S1C_vS1D_EENS_8epilogue10collective6detail29Sm90TmaWarpSpecializedAdapterINS1G_15DefaultEpilogueISJ_SK_SK_NS1F_6thread17LinearCombinationISJ_Li1EffLNS1K_9ScaleType4KindE0ELNS_15FloatRoundStyleE2ESJ_EENS1_15EpilogueDefaultEEEEEvvEEEEvNT_6ParamsE,"aw",@nobits
	.sectionflags	@""
	.align	16
	.zero		1024


//--------------------- .nv.shared.reserved.0     --------------------------
	.section	.nv.shared.reserved.0,"aw",@nobits
	.weak		__nv_reservedSMEM_offset_0_alias
	.size		__nv_reservedSMEM_offset_0_alias, 0, 0
	.other		__nv_reservedSMEM_offset_0_alias,@"STO_CUDA_RESERVED_SHARED STV_DEFAULT"
__nv_reservedSMEM_offset_0_alias:
	.zero		0


//--------------------- .nv.global                --------------------------
	.section	.nv.global,"aw",@nobits
.nv.global:
	.type		_ZN39_INTERNAL_27a732e7_4_k_cu_e1e79deb_37454cute1_E,@object
	.size		_ZN39_INTERNAL_27a732e7_4_k_cu_e1e79deb_37454cute1_E,(_ZN39_INTERNAL_27a732e7_4_k_cu_e1e79deb_37454cuda3std3__45__cpo6cbeginE - _ZN39_INTERNAL_27a732e7_4_k_cu_e1e79deb_37454cute1_E)
_ZN39_INTERNAL_27a732e7_4_k_cu_e1e79deb_37454cute1_E:
	.zero		1
	.type		_ZN39_INTERNAL_27a732e7_4_k_cu_e1e79deb_37454cuda3std3__45__cpo6cbeginE,@object
	.size		_ZN39_INTERNAL_27a732e7_4_k_cu_e1e79deb_37454cuda3std3__45__cpo6cbeginE,(_ZN39_INTERNAL_27a732e7_4_k_cu_e1e79deb_37454cuda3std3__48in_placeE - _ZN39_INTERNAL_27a732e7_4_k_cu_e1e79deb_37454cuda3std3__45__cpo6cbeginE)
_ZN39_INTERNAL_27a732e7_4_k_cu_e1e79deb_37454cuda3std3__45__cpo6cbeginE:
	.zero		1
	.type		_ZN39_INTERNAL_27a732e7_4_k_cu_e1e79deb_37454cuda3std3__48in_placeE,@object
	.size		_ZN39_INTERNAL_27a732e7_4_k_cu_e1e79deb_37454cuda3std3__48in_placeE,(_ZN39_INTERNAL_27a732e7_4_k_cu_e1e79deb_37454cuda3std6ranges3__45__cpo9iter_moveE - _ZN39_INTERNAL_27a732e7_4_k_cu_e1e79deb_37454cuda3std3__48in_placeE)
_ZN39_INTERNAL_27a732e7_4_k_cu_e1e79deb_37454cuda3std3__48in_placeE:
	.zero		1
	.type		_ZN39_INTERNAL_27a732e7_4_k_cu_e1e79deb_37454cuda3std6ranges3__45__cpo9iter_moveE,@object
	.size		_ZN39_INTERNAL_27a732e7_4_k_cu_e1e79deb_37454cuda3std6ranges3__45__cpo9iter_moveE,(_ZN39_INTERNAL_27a732e7_4_k_cu_e1e79deb_37454cuda3std3__45__cpo5beginE - _ZN39_INTERNAL_27a732e7_4_k_cu_e1e79deb_37454cuda3std6ranges3__45__cpo9iter_moveE)
_ZN39_INTERNAL_27a732e7_4_k_cu_e1e79deb_37454cuda3std6ranges3__45__cpo9iter_moveE:
	.zero		1
	.type		_ZN39_INTERNAL_27a732e7_4_k_cu_e1e79deb_37454cuda3std3__45__cpo5beginE,@object
	.size		_ZN39_INTERNAL_27a732e7_4_k_cu_e1e79deb_37454cuda3std3__45__cpo5beginE,(_ZN39_INTERNAL_27a732e7_4_k_cu_e1e79deb_37454cuda3std3__441_GLOBAL__N__27a732e7_4_k_cu_e1e79deb_37456ignoreE - _ZN39_INTERNAL_27a732e7_4_k_cu_e1e79deb_37454cuda3std3__45__cpo5beginE)
_ZN39_INTERNAL_27a732e7_4_k_cu_e1e79deb_37454cuda3std3__45__cpo5beginE:
	.zero		1
	.type		_ZN39_INTERNAL_27a732e7_4_k_cu_e1e79deb_37454cuda3std3__441_GLOBAL__N__27a732e7_4_k_cu_e1e79deb_37456ignoreE,@object
	.size		_ZN39_INTERNAL_27a732e7_4_k_cu_e1e79deb_37454cuda3std3__441_GLOBAL__N__27a732e7_4_k_cu_e1e79deb_37456ignoreE,(_ZN39_INTERNAL_27a732e7_4_k_cu_e1e79deb_37454cute7productE - _ZN39_INTERNAL_27a732e7_4_k_cu_e1e79deb_37454cuda3std3__441_GLOBAL__N__27a732e7_4_k_cu_e1e79deb_37456ignoreE)
_ZN39_INTERNAL_27a732e7_4_k_cu_e1e79deb_37454cuda3std3__441_GLOBAL__N__27a732e7_4_k_cu_e1e79deb_37456ignoreE:
	.zero		1
	.type		_ZN39_INTERNAL_27a732e7_4_k_cu_e1e79deb_37454cute7productE,@object
	.size		_ZN39_INTERNAL_27a732e7_4_k_cu_e1e79deb_37454cute7productE,(_ZN39_INTERNAL_27a732e7_4_k_cu_e1e79deb_37454cuda3std3__45__cpo3endE - _ZN39_INTERNAL_27a732e7_4_k_cu_e1e79deb_37454cute7productE)
_ZN39_INTERNAL_27a732e7_4_k_cu_e1e79deb_37454cute7productE:
	.zero		1
	.type		_ZN39_INTERNAL_27a732e7_4_k_cu_e1e79deb_37454cuda3std3__45__cpo3endE,@object
	.size		_ZN39_INTERNAL_27a732e7_4_k_cu_e1e79deb_37454cuda3std3__45__cpo3endE,(_ZN39_INTERNAL_27a732e7_4_k_cu_e1e79deb_37454cuda3std3__419piecewise_constructE - _ZN39_INTERNAL_27a732e7_4_k_cu_e1e79deb_37454cuda3std3__45__cpo3endE)
_ZN39_INTERNAL_27a732e7_4_k_cu_e1e79deb_37454cuda3std3__45__cpo3endE:
	.zero		1
	.type		_ZN39_INTERNAL_27a732e7_4_k_cu_e1e79deb_37454cuda3std3__419piecewise_constructE,@object
	.size		_ZN39_INTERNAL_27a732e7_4_k_cu_e1e79deb_37454cuda3std3__419piecewise_constructE,(_ZN39_INTERNAL_27a732e7_4_k_cu_e1e79deb_37454cuda3std3__45__cpo4cendE - _ZN39_INTERNAL_27a732e7_4_k_cu_e1e79deb_37454cuda3std3__419piecewise_constructE)
_ZN39_INTERNAL_27a732e7_4_k_cu_e1e79deb_37454cuda3std3__419piecewise_constructE:
	.zero		1
	.type		_ZN39_INTERNAL_27a732e7_4_k_cu_e1e79deb_37454cuda3std3__45__cpo4cendE,@object
	.size		_ZN39_INTERNAL_27a732e7_4_k_cu_e1e79deb_37454cuda3std3__45__cpo4cendE,(_ZN39_INTERNAL_27a732e7_4_k_cu_e1e79deb_37454cuda3std6ranges3__45__cpo4swapE - _ZN39_INTERNAL_27a732e7_4_k_cu_e1e79deb_37454cuda3std3__45__cpo4cendE)
_ZN39_INTERNAL_27a732e7_4_k_cu_e1e79deb_37454cuda3std3__45__cpo4cendE:
	.zero		1
	.type		_ZN39_INTERNAL_27a732e7_4_k_cu_e1e79deb_37454cuda3std6ranges3__45__cpo4swapE,@object
	.size		_ZN39_INTERNAL_27a732e7_4_k_cu_e1e79deb_37454cuda3std6ranges3__45__cpo4swapE,(.L_8 - _ZN39_INTERNAL_27a732e7_4_k_cu_e1e79deb_37454cuda3std6ranges3__45__cpo4swapE)
_ZN39_INTERNAL_27a732e7_4_k_cu_e1e79deb_37454cuda3std6ranges3__45__cpo4swapE:
	.zero		1
.L_8:


//--------------------- .nv.constant0._ZN7cutlass13device_kernelINS_4gemm6kernel13GemmUniversalIN4cute5tupleIJiiiiEEENS1_10collective13CollectiveMmaINS1_34MainloopSm90TmaGmmaWarpSpecializedILi4ENS5_IJNS4_1CILi2EEESB_NSA_ILi1EEEEEENS1_35KernelTmaWarpSpecializedCooperativeEEENS5_IJNSA_ILi128EEENSA_ILi64EEESG_EEENS_10bfloat16_tENS5_IJlSC_lEEESJ_SK_NS4_8TiledMMAINS4_8MMA_AtomIJNS4_4SM904GMMA27MMA_64x64x16_F32BF16BF16_SSILNSO_5MajorE0ELSQ_0ELNSO_7ScaleInE1ELSR_1EEEEEENS4_6LayoutINS5_IJSB_SC_SC_EEENS5_IJSC_NSA_ILi0EEESW_EEEEENS5_IJNS4_10UnderscoreESZ_SZ_EEEEENS4_23SM90_TMA_LOAD_MULTICASTENS4_14ComposedLayoutINS4_7SwizzleILi3ELi4ELi3EEENS4_18smem_ptr_flag_bitsILi16EEENSU_INS5_IJNSA_ILi8EEESH_EEENS5_IJSH_SC_EEEEEEEvNS4_8identityES12_S1C_vS1D_EENS_8epilogue10collective6detail29Sm90TmaWarpSpecializedAdapterINS1G_15DefaultEpilogueISJ_SK_SK_NS1F_6thread17LinearCombinationISJ_Li1EffLNS1K_9ScaleType4KindE0ELNS_15FloatRoundStyleE2ESJ_EENS1_15EpilogueDefaultEEEEEvvEEEEvNT_6ParamsE --------------------------
	.section	.nv.constant0._ZN7cutlass13device_kernelINS_4gemm6kernel13GemmUniversalIN4cute5tupleIJiiiiEEENS1_10collective13CollectiveMmaINS1_34MainloopSm90TmaGmmaWarpSpecializedILi4ENS5_IJNS4_1CILi2EEESB_NSA_ILi1EEEEEENS1_35KernelTmaWarpSpecializedCooperativeEEENS5_IJNSA_ILi128EEENSA_ILi64EEESG_EEENS_10bfloat16_tENS5_IJlSC_lEEESJ_SK_NS4_8TiledMMAINS4_8MMA_AtomIJNS4_4SM904GMMA27MMA_64x64x16_F32BF16BF16_SSILNSO_5MajorE0ELSQ_0ELNSO_7ScaleInE1ELSR_1EEEEEENS4_6LayoutINS5_IJSB_SC_SC_EEENS5_IJSC_NSA_ILi0EEESW_EEEEENS5_IJNS4_10UnderscoreESZ_SZ_EEEEENS4_23SM90_TMA_LOAD_MULTICASTENS4_14ComposedLayoutINS4_7SwizzleILi3ELi4ELi3EEENS4_18smem_ptr_flag_bitsILi16EEENSU_INS5_IJNSA_ILi8EEESH_EEENS5_IJSH_SC_EEEEEEEvNS4_8identityES12_S1C_vS1D_EENS_8epilogue10collective6detail29Sm90TmaWarpSpecializedAdapterINS1G_15DefaultEpilogueISJ_SK_SK_NS1F_6thread17LinearCombinationISJ_Li1EffLNS1K_9ScaleType4KindE0ELNS_15FloatRoundStyleE2ESJ_EENS1_15EpilogueDefaultEEEEEvvEEEEvNT_6ParamsE,"a",@progbits
	.sectionflags	@""
	.align	4
.nv.constant0._ZN7cutlass13device_kernelINS_4gemm6kernel13GemmUniversalIN4cute5tupleIJiiiiEEENS1_10collective13CollectiveMmaINS1_34MainloopSm90TmaGmmaWarpSpecializedILi4ENS5_IJNS4_1CILi2EEESB_NSA_ILi1EEEEEENS1_35KernelTmaWarpSpecializedCooperativeEEENS5_IJNSA_ILi128EEENSA_ILi64EEESG_EEENS_10bfloat16_tENS5_IJlSC_lEEESJ_SK_NS4_8TiledMMAINS4_8MMA_AtomIJNS4_4SM904GMMA27MMA_64x64x16_F32BF16BF16_SSILNSO_5MajorE0ELSQ_0ELNSO_7ScaleInE1ELSR_1EEEEEENS4_6LayoutINS5_IJSB_SC_SC_EEENS5_IJSC_NSA_ILi0EEESW_EEEEENS5_IJNS4_10UnderscoreESZ_SZ_EEEEENS4_23SM90_TMA_LOAD_MULTICASTENS4_14ComposedLayoutINS4_7SwizzleILi3ELi4ELi3EEENS4_18smem_ptr_flag_bitsILi16EEENSU_INS5_IJNSA_ILi8EEESH_EEENS5_IJSH_SC_EEEEEEEvNS4_8identityES12_S1C_vS1D_EENS_8epilogue10collective6detail29Sm90TmaWarpSpecializedAdapterINS1G_15DefaultEpilogueISJ_SK_SK_NS1F_6thread17LinearCombinationISJ_Li1EffLNS1K_9ScaleType4KindE0ELNS_15FloatRoundStyleE2ESJ_EENS1_15EpilogueDefaultEEEEEvvEEEEvNT_6ParamsE:
	.zero		1664


//--------------------- SYMBOLS --------------------------

	.type		.nv.reservedSmem.offset0,@object
	.size		.nv.reservedSmem.offset0,0x4
	.type		__assertfail,@function
